def attn_fwd(
    Q,
    K,
    V,
    Out,
    Lse,
    sm_scale,
    stride_qz,
    stride_qh,
    stride_qm,
    stride_qk,
    stride_kz,
    stride_kh,
    stride_kn,
    stride_kk,
    stride_vz,
    stride_vh,
    stride_vn,
    stride_vk,
    stride_oz,
    stride_oh,
    stride_om,
    stride_ok,
    seqlen_q,
    seqlen_k,
    BLOCK_M: tl.constexpr,
    BLOCK_N: tl.constexpr,
    HEAD_DIM: tl.constexpr,
    CAUSAL: tl.constexpr,
):
    start_m = tl.program_id(0)
    off_hz = tl.program_id(1)
    q_off = off_hz * stride_qh
    k_off = off_hz * stride_kh
    v_off = off_hz * stride_vh
    offs_m = start_m * BLOCK_M + tl.arange(0, BLOCK_M)
    offs_d = tl.arange(0, HEAD_DIM)
    offs_n = tl.arange(0, BLOCK_N)
    q_ptrs = Q + q_off + offs_m[:, None] * stride_qm + offs_d[None, :] * stride_qk
    k_ptrs = K + k_off + offs_d[:, None] * stride_kk + offs_n[None, :] * stride_kn
    v_ptrs = V + v_off + offs_n[:, None] * stride_vn + offs_d[None, :] * stride_vk
    m_i = tl.full([BLOCK_M], float("-inf"), dtype=tl.float32)
    l_i = tl.zeros([BLOCK_M], dtype=tl.float32) + 1.0
    acc = tl.zeros([BLOCK_M, HEAD_DIM], dtype=tl.float32)
    q = tl.load(q_ptrs)
    acc, l_i, m_i = _attn_fwd_inner(
        acc,
        l_i,
        m_i,
        q,
        k_ptrs,
        v_ptrs,
        sm_scale,
        stride_kn,
        stride_vn,
        start_m,
        seqlen_k,
        BLOCK_M,
        BLOCK_N,
        HEAD_DIM,
        CAUSAL,
    )
    acc = acc / l_i[:, None]
    lse = m_i + tl.math.log2(l_i) / 1.4426950408889634
    o_ptrs = (
        Out
        + off_hz * stride_oh
        + offs_m[:, None] * stride_om
        + offs_d[None, :] * stride_ok
    )
    tl.store(o_ptrs, acc.to(Out.dtype.element_ty))
    tl.store(Lse + off_hz * seqlen_q + offs_m, lse)

# config = {"BLOCK_M": 32, "BLOCK_N": 128, "HEAD_DIM": 32, "arch": "sm_90", "causal": true, "dtype": "fp8e4m3", "num_stages": 2, "num_warps": 8}
# arch = sm_90


// ===== COMPILED SASS (sm_90a) =====

	.target	sm_90a

	.elftype	@"ET_EXEC"


//--------------------- .note.nv.tkinfo           --------------------------
	.section	.note.nv.tkinfo,"",@"SHT_NOTE"
	.sectionflags	@"SHF_NOTE_NV_TKINFO"
	.tkinfo
        /*0018*/ 	.word	0x00000002
        /*0030*/ 	.string	""
        /*0030*/ 	.string	"ptxas"
        /*0030*/ 	.string	"Cuda compilation tools, release 13.0, V13.0.88"
        /*0030*/ 	.string	"Build cuda_13.0.r13.0/compiler.36424714_0"
        /*0030*/ 	.string	"-v  -suppress-debug-info  -lineinfo  -arch sm_90a "



//--------------------- .note.nv.cuinfo           --------------------------
	.section	.note.nv.cuinfo,"",@"SHT_NOTE"
	.sectionflags	@"SHF_NOTE_NV_CUINFO"
        /*0018*/ 	.short	0x0002
        /*001a*/ 	.short	0x005a
        /*001c*/ 	.short	0x0082
	.zero		2


//--------------------- .nv.info                  --------------------------
	.section	.nv.info,"",@"SHT_CUDA_INFO"
	.align	4


	//----- nvinfo : EIATTR_REGCOUNT
	.align		4
        /*0000*/ 	.byte	0x04, 0x2f
        /*0002*/ 	.short	(.L_2 - .L_1)
	.align		4
.L_1:
        /*0004*/ 	.word	index@(attn_fwd)
        /*0008*/ 	.word	0x000000f9


	//----- nvinfo : EIATTR_FRAME_SIZE
	.align		4
.L_2:
        /*000c*/ 	.byte	0x04, 0x11
        /*000e*/ 	.short	(.L_4 - .L_3)
	.align		4
.L_3:
        /*0010*/ 	.word	index@(attn_fwd)
        /*0014*/ 	.word	0x00000000


	//----- nvinfo : EIATTR_MIN_STACK_SIZE
	.align		4
.L_4:
        /*0018*/ 	.byte	0x04, 0x12
        /*001a*/ 	.short	(.L_6 - .L_5)
	.align		4
.L_5:
        /*001c*/ 	.word	index@(attn_fwd)
        /*0020*/ 	.word	0x00000000
.L_6:


//--------------------- .nv.compat                --------------------------
	.section	.nv.compat,"",@"SHT_CUDA_COMPAT_INFO"
	.align	4
        /*0000*/ 	.byte	0x02, 0x09, 0x01, 0x00, 0x02, 0x02, 0x02, 0x00, 0x02, 0x05, 0x05, 0x00, 0x03, 0x07, 0x01, 0x01
        /*0010*/ 	.byte	0x02, 0x03, 0x00, 0x00, 0x02, 0x06, 0x01, 0x00, 0x04, 0x0b, 0x08, 0x00, 0x00, 0x00, 0x00, 0x00
        /*0020*/ 	.byte	0x00, 0x00, 0x00, 0x00


//--------------------- .nv.info.attn_fwd         --------------------------
	.section	.nv.info.attn_fwd,"",@"SHT_CUDA_INFO"
	.sectionflags	@""
	.align	4


	//----- nvinfo : EIATTR_CUDA_API_VERSION
	.align		4
        /*0000*/ 	.byte	0x04, 0x37
        /*0002*/ 	.short	(.L_8 - .L_7)
.L_7:
        /*0004*/ 	.word	0x00000082


	//----- nvinfo : EIATTR_KPARAM_INFO
	.align		4
.L_8:
        /*0008*/ 	.byte	0x04, 0x17
        /*000a*/ 	.short	(.L_10 - .L_9)
.L_9:
        /*000c*/ 	.word	0x00000000
        /*0010*/ 	.short	0x0019
        /*0012*/ 	.short	0x0080
        /*0014*/ 	.byte	0x00, 0xf4, 0x21, 0x00


	//----- nvinfo : EIATTR_KPARAM_INFO
	.align		4
.L_10:
        /*0018*/ 	.byte	0x04, 0x17
        /*001a*/ 	.short	(.L_12 - .L_11)
.L_11:
        /*001c*/ 	.word	0x00000000
        /*0020*/ 	.short	0x0018
        /*0022*/ 	.short	0x0078
        /*0024*/ 	.byte	0x00, 0xf4, 0x21, 0x00


	//----- nvinfo : EIATTR_KPARAM_INFO
	.align		4
.L_12:
        /*0028*/ 	.byte	0x04, 0x17
        /*002a*/ 	.short	(.L_14 - .L_13)
.L_13:
        /*002c*/ 	.word	0x00000000
        /*0030*/ 	.short	0x0017
        /*0032*/ 	.short	0x0070
        /*0034*/ 	.byte	0x00, 0xf0, 0x11, 0x00


	//----- nvinfo : EIATTR_KPARAM_INFO
	.align		4
.L_14:
        /*0038*/ 	.byte	0x04, 0x17
        /*003a*/ 	.short	(.L_16 - .L_15)
.L_15:
        /*003c*/ 	.word	0x00000000
        /*0040*/ 	.short	0x0016
        /*0042*/ 	.short	0x006c
        /*0044*/ 	.byte	0x00, 0xf0, 0x11, 0x00


	//----- nvinfo : EIATTR_KPARAM_INFO
	.align		4
.L_16:
        /*0048*/ 	.byte	0x04, 0x17
        /*004a*/ 	.short	(.L_18 - .L_17)
.L_17:
        /*004c*/ 	.word	0x00000000
        /*0050*/ 	.short	0x0015
        /*0052*/ 	.short	0x0068
        /*0054*/ 	.byte	0x00, 0xf0, 0x11, 0x00


	//----- nvinfo : EIATTR_KPARAM_INFO
	.align		4
.L_18:
        /*0058*/ 	.byte	0x04, 0x17
        /*005a*/ 	.short	(.L_20 - .L_19)
.L_19:
        /*005c*/ 	.word	0x00000000
        /*0060*/ 	.short	0x0014
        /*0062*/ 	.short	0x0064
        /*0064*/ 	.byte	0x00, 0xf0, 0x11, 0x00


	//----- nvinfo : EIATTR_KPARAM_INFO
	.align		4
.L_20:
        /*0068*/ 	.byte	0x04, 0x17
        /*006a*/ 	.short	(.L_22 - .L_21)
.L_21:
        /*006c*/ 	.word	0x00000000
        /*0070*/ 	.short	0x0013
        /*0072*/ 	.short	0x0060
        /*0074*/ 	.byte	0x00, 0xf0, 0x11, 0x00


	//----- nvinfo : EIATTR_KPARAM_INFO
	.align		4
.L_22:
        /*0078*/ 	.byte	0x04, 0x17
        /*007a*/ 	.short	(.L_24 - .L_23)
.L_23:
        /*007c*/ 	.word	0x00000000
        /*0080*/ 	.short	0x0012
        /*0082*/ 	.short	0x005c
        /*0084*/ 	.byte	0x00, 0xf0, 0x11, 0x00


	//----- nvinfo : EIATTR_KPARAM_INFO
	.align		4
.L_24:
        /*0088*/ 	.byte	0x04, 0x17
        /*008a*/ 	.short	(.L_26 - .L_25)
.L_25:
        /*008c*/ 	.word	0x00000000
        /*0090*/ 	.short	0x0011
        /*0092*/ 	.short	0x0058
        /*0094*/ 	.byte	0x00, 0xf0, 0x11, 0x00


	//----- nvinfo : EIATTR_KPARAM_INFO
	.align		4
.L_26:
        /*0098*/ 	.byte	0x04, 0x17
        /*009a*/ 	.short	(.L_28 - .L_27)
.L_27:
        /*009c*/ 	.word	0x00000000
        /*00a0*/ 	.short	0x0010
        /*00a2*/ 	.short	0x0054
        /*00a4*/ 	.byte	0x00, 0xf0, 0x11, 0x00


	//----- nvinfo : EIATTR_KPARAM_INFO
	.align		4
.L_28:
        /*00a8*/ 	.byte	0x04, 0x17
        /*00aa*/ 	.short	(.L_30 - .L_29)
.L_29:
        /*00ac*/ 	.word	0x00000000
        /*00b0*/ 	.short	0x000f
        /*00b2*/ 	.short	0x0050
        /*00b4*/ 	.byte	0x00, 0xf0, 0x11, 0x00


	//----- nvinfo : EIATTR_KPARAM_INFO
	.align		4
.L_30:
        /*00b8*/ 	.byte	0x04, 0x17
        /*00ba*/ 	.short	(.L_32 - .L_31)
.L_31:
        /*00bc*/ 	.word	0x00000000
        /*00c0*/ 	.short	0x000e
        /*00c2*/ 	.short	0x004c
        /*00c4*/ 	.byte	0x00, 0xf0, 0x11, 0x00


	//----- nvinfo : EIATTR_KPARAM_INFO
	.align		4
.L_32:
        /*00c8*/ 	.byte	0x04, 0x17
        /*00ca*/ 	.short	(.L_34 - .L_33)
.L_33:
        /*00cc*/ 	.word	0x00000000
        /*00d0*/ 	.short	0x000d
        /*00d2*/ 	.short	0x0048
        /*00d4*/ 	.byte	0x00, 0xf0, 0x11, 0x00


	//----- nvinfo : EIATTR_KPARAM_INFO
	.align		4
.L_34:
        /*00d8*/ 	.byte	0x04, 0x17
        /*00da*/ 	.short	(.L_36 - .L_35)
.L_35:
        /*00dc*/ 	.word	0x00000000
        /*00e0*/ 	.short	0x000c
        /*00e2*/ 	.short	0x0044
        /*00e4*/ 	.byte	0x00, 0xf0, 0x11, 0x00


	//----- nvinfo : EIATTR_KPARAM_INFO
	.align		4
.L_36:
        /*00e8*/ 	.byte	0x04, 0x17
        /*00ea*/ 	.short	(.L_38 - .L_37)
.L_37:
        /*00ec*/ 	.word	0x00000000
        /*00f0*/ 	.short	0x000b
        /*00f2*/ 	.short	0x0040
        /*00f4*/ 	.byte	0x00, 0xf0, 0x11, 0x00


	//----- nvinfo : EIATTR_KPARAM_INFO
	.align		4
.L_38:
        /*00f8*/ 	.byte	0x04, 0x17
        /*00fa*/ 	.short	(.L_40 - .L_39)
.L_39:
        /*00fc*/ 	.word	0x00000000
        /*0100*/ 	.short	0x000a
        /*0102*/ 	.short	0x003c
        /*0104*/ 	.byte	0x00, 0xf0, 0x11, 0x00


	//----- nvinfo : EIATTR_KPARAM_INFO
	.align		4
.L_40:
        /*0108*/ 	.byte	0x04, 0x17
        /*010a*/ 	.short	(.L_42 - .L_41)
.L_41:
        /*010c*/ 	.word	0x00000000
        /*0110*/ 	.short	0x0009
        /*0112*/ 	.short	0x0038
        /*0114*/ 	.byte	0x00, 0xf0, 0x11, 0x00


	//----- nvinfo : EIATTR_KPARAM_INFO
	.align		4
.L_42:
        /*0118*/ 	.byte	0x04, 0x17
        /*011a*/ 	.short	(.L_44 - .L_43)
.L_43:
        /*011c*/ 	.word	0x00000000
        /*0120*/ 	.short	0x0008
        /*0122*/ 	.short	0x0034
        /*0124*/ 	.byte	0x00, 0xf0, 0x11, 0x00


	//----- nvinfo : EIATTR_KPARAM_INFO
	.align		4
.L_44:
        /*0128*/ 	.byte	0x04, 0x17
        /*012a*/ 	.short	(.L_46 - .L_45)
.L_45:
        /*012c*/ 	.word	0x00000000
        /*0130*/ 	.short	0x0007
        /*0132*/ 	.short	0x0030
        /*0134*/ 	.byte	0x00, 0xf0, 0x11, 0x00


	//----- nvinfo : EIATTR_KPARAM_INFO
	.align		4
.L_46:
        /*0138*/ 	.byte	0x04, 0x17
        /*013a*/ 	.short	(.L_48 - .L_47)
.L_47:
        /*013c*/ 	.word	0x00000000
        /*0140*/ 	.short	0x0006
        /*0142*/ 	.short	0x002c
        /*0144*/ 	.byte	0x00, 0xf0, 0x11, 0x00


	//----- nvinfo : EIATTR_KPARAM_INFO
	.align		4
.L_48:
        /*0148*/ 	.byte	0x04, 0x17
        /*014a*/ 	.short	(.L_50 - .L_49)
.L_49:
        /*014c*/ 	.word	0x00000000
        /*0150*/ 	.short	0x0005
        /*0152*/ 	.short	0x0028
        /*0154*/ 	.byte	0x00, 0xf0, 0x11, 0x00


	//----- nvinfo : EIATTR_KPARAM_INFO
	.align		4
.L_50:
        /*0158*/ 	.byte	0x04, 0x17
        /*015a*/ 	.short	(.L_52 - .L_51)
.L_51:
        /*015c*/ 	.word	0x00000000
        /*0160*/ 	.short	0x0004
        /*0162*/ 	.short	0x0020
        /*0164*/ 	.byte	0x00, 0xf4, 0x21, 0x00


	//----- nvinfo : EIATTR_KPARAM_INFO
	.align		4
.L_52:
        /*0168*/ 	.byte	0x04, 0x17
        /*016a*/ 	.short	(.L_54 - .L_53)
.L_53:
        /*016c*/ 	.word	0x00000000
        /*0170*/ 	.short	0x0003
        /*0172*/ 	.short	0x0018
        /*0174*/ 	.byte	0x00, 0xf4, 0x21, 0x00


	//----- nvinfo : EIATTR_KPARAM_INFO
	.align		4
.L_54:
        /*0178*/ 	.byte	0x04, 0x17
        /*017a*/ 	.short	(.L_56 - .L_55)
.L_55:
        /*017c*/ 	.word	0x00000000
        /*0180*/ 	.short	0x0002
        /*0182*/ 	.short	0x0010
        /*0184*/ 	.byte	0x00, 0xf4, 0x21, 0x00


	//----- nvinfo : EIATTR_KPARAM_INFO
	.align		4
.L_56:
        /*0188*/ 	.byte	0x04, 0x17
        /*018a*/ 	.short	(.L_58 - .L_57)
.L_57:
        /*018c*/ 	.word	0x00000000
        /*0190*/ 	.short	0x0001
        /*0192*/ 	.short	0x0008
        /*0194*/ 	.byte	0x00, 0xf4, 0x21, 0x00


	//----- nvinfo : EIATTR_KPARAM_INFO
	.align		4
.L_58:
        /*0198*/ 	.byte	0x04, 0x17
        /*019a*/ 	.short	(.L_60 - .L_59)
.L_59:
        /*019c*/ 	.word	0x00000000
        /*01a0*/ 	.short	0x0000
        /*01a2*/ 	.short	0x0000
        /*01a4*/ 	.byte	0x00, 0xf4, 0x21, 0x00


	//----- nvinfo : EIATTR_SPARSE_MMA_MASK
	.align		4
.L_60:
        /*01a8*/ 	.byte	0x03, 0x50
        /*01aa*/ 	.short	0x0000


	//----- nvinfo : EIATTR_MAXREG_COUNT
	.align		4
        /*01ac*/ 	.byte	0x03, 0x1b
        /*01ae*/ 	.short	0x00ff


	//----- nvinfo : EIATTR_NUM_BARRIERS
	.align		4
        /*01b0*/ 	.byte	0x02, 0x4c
        /*01b2*/ 	.byte	0x01
	.zero		1


	//----- nvinfo : EIATTR_MERCURY_ISA_VERSION
	.align		4
        /*01b4*/ 	.byte	0x03, 0x5f
        /*01b6*/ 	.short	0x0101


	//----- nvinfo : EIATTR_COOP_GROUP_MASK_REGIDS
	.align		4
        /*01b8*/ 	.byte	0x04, 0x29
        /*01ba*/ 	.short	(.L_62 - .L_61)


	//   ....[0]....
.L_61:
        /*01bc*/ 	.word	0xffffffff


	//   ....[1]....
        /*01c0*/ 	.word	0xffffffff


	//   ....[2]....
        /*01c4*/ 	.word	0xffffffff


	//   ....[3]....
        /*01c8*/ 	.word	0xffffffff


	//   ....[4]....
        /*01cc*/ 	.word	0xffffffff


	//   ....[5]....
        /*01d0*/ 	.word	0xffffffff


	//   ....[6]....
        /*01d4*/ 	.word	0xffffffff


	//   ....[7]....
        /*01d8*/ 	.word	0xffffffff


	//   ....[8]....
        /*01dc*/ 	.word	0xffffffff


	//   ....[9]....
        /*01e0*/ 	.word	0xffffffff


	//   ....[10]....
        /*01e4*/ 	.word	0xffffffff


	//   ....[11]....
        /*01e8*/ 	.word	0xffffffff


	//   ....[12]....
        /*01ec*/ 	.word	0xffffffff


	//   ....[13]....
        /*01f0*/ 	.word	0xffffffff


	//   ....[14]....
        /*01f4*/ 	.word	0xffffffff


	//   ....[15]....
        /*01f8*/ 	.word	0xffffffff


	//   ....[16]....
        /*01fc*/ 	.word	0xffffffff


	//   ....[17]....
        /*0200*/ 	.word	0xffffffff


	//   ....[18]....
        /*0204*/ 	.word	0xffffffff


	//   ....[19]....
        /*0208*/ 	.word	0xffffffff


	//   ....[20]....
        /*020c*/ 	.word	0xffffffff


	//   ....[21]....
        /*0210*/ 	.word	0xffffffff


	//   ....[22]....
        /*0214*/ 	.word	0xffffffff


	//   ....[23]....
        /*0218*/ 	.word	0xffffffff


	//   ....[24]....
        /*021c*/ 	.word	0xffffffff


	//   ....[25]....
        /*0220*/ 	.word	0xffffffff


	//   ....[26]....
        /*0224*/ 	.word	0xffffffff


	//   ....[27]....
        /*0228*/ 	.word	0xffffffff


	//   ....[28]....
        /*022c*/ 	.word	0xffffffff


	//   ....[29]....
        /*0230*/ 	.word	0xffffffff


	//   ....[30]....
        /*0234*/ 	.word	0xffffffff


	//   ....[31]....
        /*0238*/ 	.word	0xffffffff


	//   ....[32]....
        /*023c*/ 	.word	0xffffffff


	//   ....[33]....
        /*0240*/ 	.word	0xffffffff


	//   ....[34]....
        /*0244*/ 	.word	0xffffffff


	//   ....[35]....
        /*0248*/ 	.word	0xffffffff


	//   ....[36]....
        /*024c*/ 	.word	0xffffffff


	//   ....[37]....
        /*0250*/ 	.word	0xffffffff


	//   ....[38]....
        /*0254*/ 	.word	0xffffffff


	//   ....[39]....
        /*0258*/ 	.word	0xffffffff


	//----- nvinfo : EIATTR_COOP_GROUP_INSTR_OFFSETS
	.align		4
.L_62:
        /*025c*/ 	.byte	0x04, 0x28
        /*025e*/ 	.short	(.L_64 - .L_63)


	//   ....[0]....
.L_63:
        /*0260*/ 	.word	0x000035a0


	//   ....[1]....
        /*0264*/ 	.word	0x00003690


	//   ....[2]....
        /*0268*/ 	.word	0x000039b0


	//   ....[3]....
        /*026c*/ 	.word	0x000039e0


	//   ....[4]....
        /*0270*/ 	.word	0x000047d0


	//   ....[5]....
        /*0274*/ 	.word	0x00004810


	//   ....[6]....
        /*0278*/ 	.word	0x00004840


	//   ....[7]....
        /*027c*/ 	.word	0x00004860


	//   ....[8]....
        /*0280*/ 	.word	0x00004870


	//   ....[9]....
        /*0284*/ 	.word	0x00004880


	//   ....[10]....
        /*0288*/ 	.word	0x00004890


	//   ....[11]....
        /*028c*/ 	.word	0x000048a0


	//   ....[12]....
        /*0290*/ 	.word	0x00004f50


	//   ....[13]....
        /*0294*/ 	.word	0x00004f80


	//   ....[14]....
        /*0298*/ 	.word	0x00004f90


	//   ....[15]....
        /*029c*/ 	.word	0x00004fa0


	//   ....[16]....
        /*02a0*/ 	.word	0x00004fb0


	//   ....[17]....
        /*02a4*/ 	.word	0x00004fc0


	//   ....[18]....
        /*02a8*/ 	.word	0x00004fd0


	//   ....[19]....
        /*02ac*/ 	.word	0x00004fe0


	//   ....[20]....
        /*02b0*/ 	.word	0x00005420


	//   ....[21]....
        /*02b4*/ 	.word	0x00005450


	//   ....[22]....
        /*02b8*/ 	.word	0x00005480


	//   ....[23]....
        /*02bc*/ 	.word	0x00005490


	//   ....[24]....
        /*02c0*/ 	.word	0x000054b0


	//   ....[25]....
        /*02c4*/ 	.word	0x000054d0


	//   ....[26]....
        /*02c8*/ 	.word	0x000054f0


	//   ....[27]....
        /*02cc*/ 	.word	0x00005500


	//   ....[28]....
        /*02d0*/ 	.word	0x00005960


	//   ....[29]....
        /*02d4*/ 	.word	0x000059a0


	//   ....[30]....
        /*02d8*/ 	.word	0x000059c0


	//   ....[31]....
        /*02dc*/ 	.word	0x000059e0


	//   ....[32]....
        /*02e0*/ 	.word	0x000059f0


	//   ....[33]....
        /*02e4*/ 	.word	0x00005a00


	//   ....[34]....
        /*02e8*/ 	.word	0x00005a10


	//   ....[35]....
        /*02ec*/ 	.word	0x00005a20


	//   ....[36]....
        /*02f0*/ 	.word	0x00005ac0


	//   ....[37]....
        /*02f4*/ 	.word	0x00005ad0


	//   ....[38]....
        /*02f8*/ 	.word	0x00005c00


	//   ....[39]....
        /*02fc*/ 	.word	0x00005c40


	//----- nvinfo : EIATTR_EXIT_INSTR_OFFSETS
	.align		4
.L_64:
        /*0300*/ 	.byte	0x04, 0x1c
        /*0302*/ 	.short	(.L_66 - .L_65)


	//   ....[0]....
.L_65:
        /*0304*/ 	.word	0x00006c50


	//   ....[1]....
        /*0308*/ 	.word	0x00006c80


	//----- nvinfo : EIATTR_REQNTID
	.align		4
.L_66:
        /*030c*/ 	.byte	0x04, 0x10
        /*030e*/ 	.short	(.L_68 - .L_67)
.L_67:
        /*0310*/ 	.word	0x00000100
        /*0314*/ 	.word	0x00000001
        /*0318*/ 	.word	0x00000001


	//----- nvinfo : EIATTR_CBANK_PARAM_SIZE
	.align		4
.L_68:
        /*031c*/ 	.byte	0x03, 0x19
        /*031e*/ 	.short	0x0088


	//----- nvinfo : EIATTR_PARAM_CBANK
	.align		4
        /*0320*/ 	.byte	0x04, 0x0a
        /*0322*/ 	.short	(.L_70 - .L_69)
	.align		4
.L_69:
        /*0324*/ 	.word	index@(.nv.constant0.attn_fwd)
        /*0328*/ 	.short	0x0210
        /*032a*/ 	.short	0x0088


	//----- nvinfo : EIATTR_SW_WAR
	.align		4
.L_70:
        /*032c*/ 	.byte	0x04, 0x36
        /*032e*/ 	.short	(.L_72 - .L_71)
.L_71:
        /*0330*/ 	.word	0x00000008
.L_72:


//--------------------- .nv.callgraph             --------------------------
	.section	.nv.callgraph,"",@"SHT_CUDA_CALLGRAPH"
	.align	4
	.sectionentsize	8
	.align		4
        /*0000*/ 	.word	0x00000000
	.align		4
        /*0004*/ 	.word	0xffffffff
	.align		4
        /*0008*/ 	.word	0x00000000
	.align		4
        /*000c*/ 	.word	0xfffffffe
	.align		4
        /*0010*/ 	.word	0x00000000
	.align		4
        /*0014*/ 	.word	0xfffffffd
	.align		4
        /*0018*/ 	.word	0x00000000
	.align		4
        /*001c*/ 	.word	0xfffffffc


//--------------------- .nv.constant4             --------------------------
	.section	.nv.constant4,"a",@progbits
	.align	8
	.align		8
.nv.constant4:
        /*0000*/ 	.dword	_$_str


//--------------------- .text.attn_fwd            --------------------------
	.section	.text.attn_fwd,"ax",@progbits
	.align	128
        .global         attn_fwd
        .type           attn_fwd,@function
        .size           attn_fwd,(.L_x_3 - attn_fwd)
        .other          attn_fwd,@"STO_CUDA_ENTRY STV_DEFAULT"
attn_fwd:
.text.attn_fwd:
[----:B------:R-:W0:Y:S01]  /*0000*/  LDC R1, c[0x0][0x28] ;  /* 0x00000a00ff017b82 */ /* 0x000e220000000800 */
[----:B------:R-:W1:Y:S07]  /*0010*/  S2R R17, SR_CTAID.X ;  /* 0x0000000000117919 */ /* 0x000e6e0000002500 */
[----:B------:R-:W2:Y:S01]  /*0020*/  S2UR UR7, SR_CTAID.Y ;  /* 0x00000000000779c3 */ /* 0x000ea20000002600 */
[----:B------:R-:W-:Y:S01]  /*0030*/  ULDC.64 UR4, c[0x0][0x240] ;  /* 0x0000900000047ab9 */ /* 0x000fe20000000a00 */
[----:B------:R-:W-:Y:S01]  /*0040*/  ULDC.64 UR10, c[0x0][0x208] ;  /* 0x00008200000a7ab9 */ /* 0x000fe20000000a00 */
[----:B------:R-:W3:Y:S05]  /*0050*/  S2R R0, SR_TID.X ;  /* 0x0000000000007919 */ /* 0x000eea0000002100 */
[----:B------:R-:W4:Y:S08]  /*0060*/  LDC R7, c[0x0][0x248] ;  /* 0x00009200ff077b82 */ /* 0x000f300000000800 */
[----:B------:R-:W5:Y:S01]  /*0070*/  LDC.64 R8, c[0x0][0x210] ;  /* 0x00008400ff087b82 */ /* 0x000f620000000a00 */
[----:B--2---:R-:W-:Y:S01]  /*0080*/  UIMAD UR4, UR7, UR4, URZ ;  /* 0x00000004070472a4 */ /* 0x004fe2000f8e023f */
[----:B-1----:R-:W-:Y:S01]  /*0090*/  IMAD.SHL.U32 R17, R17, 0x20, RZ ;  /* 0x0000002011117824 */ /* 0x002fe200078e00ff */
[----:B---3--:R-:W-:-:S04]  /*00a0*/  SHF.R.U32.HI R4, RZ, 0x5, R0 ;  /* 0x00000005ff047819 */ /* 0x008fc80000011600 */
[----:B------:R-:W-:Y:S02]  /*00b0*/  LOP3.LUT R2, R17, 0x1f, R0, 0xf8, !PT ;  /* 0x0000001f11027812 */ /* 0x000fe400078ef800 */
[----:B------:R-:W-:Y:S02]  /*00c0*/  SGXT.U32 R4, R4, 0x3 ;  /* 0x000000030404781a */ /* 0x000fe40000000000 */
[----:B------:R-:W-:Y:S01]  /*00d0*/  LEA.HI R6, R0, 0x18, RZ, 0x1b ;  /* 0x0000001800067811 */ /* 0x000fe200078fd8ff */
[----:B------:R-:W-:Y:S01]  /*00e0*/  IMAD R3, R2, UR5, RZ ;  /* 0x0000000502037c24 */ /* 0x000fe2000f8e02ff */
[----:B------:R-:W-:Y:S01]  /*00f0*/  USHF.R.S32.HI UR5, URZ, 0x1f, UR4 ;  /* 0x0000001f3f057899 */ /* 0x000fe20008011404 */
[-C--:B----4-:R-:W-:Y:S02]  /*0100*/  IMAD R5, R4, R7.reuse, RZ ;  /* 0x0000000704057224 */ /* 0x090fe400078e02ff */
[----:B------:R-:W-:Y:S01]  /*0110*/  IMAD R13, R6, R7, RZ ;  /* 0x00000007060d7224 */ /* 0x000fe200078e02ff */
[----:B-----5:R-:W-:-:S02]  /*0120*/  IADD3 R12, P0, P1, R3, UR4, R8 ;  /* 0x00000004030c7c10 */ /* 0x020fc4000f91e008 */
[----:B------:R-:W-:Y:S01]  /*0130*/  SHF.R.S32.HI R8, RZ, 0x1f, R3 ;  /* 0x0000001fff087819 */ /* 0x000fe20000011403 */
[----:B------:R-:W-:Y:S01]  /*0140*/  IMAD R3, R7, 0x8, R5 ;  /* 0x0000000807037824 */ /* 0x000fe200078e0205 */
[-C--:B------:R-:W-:Y:S02]  /*0150*/  IADD3 R14, P3, R13, R12.reuse, RZ ;  /* 0x0000000c0d0e7210 */ /* 0x080fe40007f7e0ff */
[----:B------:R-:W-:Y:S01]  /*0160*/  IADD3.X R16, R8, UR5, R9, P0, P1 ;  /* 0x0000000508107c10 */ /* 0x000fe200087e2409 */
[----:B------:R-:W-:Y:S01]  /*0170*/  IMAD R7, R7, 0x8, R3 ;  /* 0x0000000807077824 */ /* 0x000fe200078e0203 */
[-C--:B------:R-:W-:Y:S02]  /*0180*/  IADD3 R10, P1, R3, R12.reuse, RZ ;  /* 0x0000000c030a7210 */ /* 0x080fe40007f3e0ff */
[----:B------:R-:W-:Y:S02]  /*0190*/  IADD3 R8, P0, R5, R12, RZ ;  /* 0x0000000c05087210 */ /* 0x000fe40007f1e0ff */
[----:B------:R-:W-:-:S02]  /*01a0*/  LEA.HI.X.SX32 R11, R3, R16, 0x1, P1 ;  /* 0x00000010030b7211 */ /* 0x000fc400008f0eff */
[----:B------:R-:W-:Y:S02]  /*01b0*/  LEA.HI.X.SX32 R9, R5, R16, 0x1, P0 ;  /* 0x0000001005097211 */ /* 0x000fe400000f0eff */
[----:B------:R-:W-:Y:S02]  /*01c0*/  IADD3 R12, P2, R7, R12, RZ ;  /* 0x0000000c070c7210 */ /* 0x000fe40007f5e0ff */
[----:B------:R-:W2:Y:S01]  /*01d0*/  LDG.E.U8 R11, desc[UR10][R10.64] ;  /* 0x0000000a0a0b7981 */ /* 0x000ea2000c1e1100 */
[-C--:B------:R-:W-:Y:S02]  /*01e0*/  LEA.HI.X.SX32 R15, R13, R16.reuse, 0x1, P3 ;  /* 0x000000100d0f7211 */ /* 0x080fe400018f0eff */
[----:B------:R-:W-:Y:S01]  /*01f0*/  LEA.HI.X.SX32 R13, R7, R16, 0x1, P2 ;  /* 0x00000010070d7211 */ /* 0x000fe200010f0eff */
[----:B------:R-:W2:Y:S04]  /*0200*/  LDG.E.U8 R8, desc[UR10][R8.64] ;  /* 0x0000000a08087981 */ /* 0x000ea8000c1e1100 */
[----:B------:R-:W3:Y:S04]  /*0210*/  LDG.E.U8 R15, desc[UR10][R14.64] ;  /* 0x0000000a0e0f7981 */ /* 0x000ee8000c1e1100 */
[----:B------:R-:W3:Y:S01]  /*0220*/  LDG.E.U8 R12, desc[UR10][R12.64] ;  /* 0x0000000a0c0c7981 */ /* 0x000ee2000c1e1100 */
[----:B------:R-:W1:Y:S01]  /*0230*/  S2UR UR6, SR_CgaCtaId ;  /* 0x00000000000679c3 */ /* 0x000e620000008800 */
[C---:B------:R-:W-:Y:S01]  /*0240*/  LOP3.LUT R3, R0.reuse, 0xc0, RZ, 0xc0, !PT ;  /* 0x000000c000037812 */ /* 0x040fe200078ec0ff */
[----:B------:R-:W-:Y:S01]  /*0250*/  UMOV UR4, 0x400 ;  /* 0x0000040000047882 */ /* 0x000fe20000000000 */
[----:B------:R-:W-:Y:S01]  /*0260*/  IMAD.SHL.U32 R5, R0, 0x2, RZ ;  /* 0x0000000200057824 */ /* 0x000fe200078e00ff */
[----:B-1----:R-:W-:Y:S01]  /*0270*/  ULEA UR6, UR6, UR4, 0x18 ;  /* 0x0000000406067291 */ /* 0x002fe2000f8ec03f */
[----:B------:R-:W-:Y:S01]  /*0280*/  IMAD.MOV.U32 R89, RZ, RZ, -0x800000 ;  /* 0xff800000ff597424 */ /* 0x000fe200078e00ff */
[----:B------:R-:W-:Y:S01]  /*0290*/  CS2R R68, SRZ ;  /* 0x0000000000447805 */ /* 0x000fe2000001ff00 */
[----:B------:R-:W-:Y:S01]  /*02a0*/  IMAD.MOV.U32 R160, RZ, RZ, 0x3f800000 ;  /* 0x3f800000ffa07424 */ /* 0x000fe200078e00ff */
[----:B------:R-:W-:Y:S01]  /*02b0*/  CS2R R70, SRZ ;  /* 0x0000000000467805 */ /* 0x000fe2000001ff00 */
[----:B------:R-:W-:Y:S01]  /*02c0*/  IMAD.MOV.U32 R157, RZ, RZ, 0x3f800000 ;  /* 0x3f800000ff9d7424 */ /* 0x000fe200078e00ff */
[----:B------:R-:W-:Y:S01]  /*02d0*/  CS2R R56, SRZ ;  /* 0x0000000000387805 */ /* 0x000fe2000001ff00 */
[----:B------:R-:W-:Y:S01]  /*02e0*/  IMAD.MOV.U32 R88, RZ, RZ, -0x800000 ;  /* 0xff800000ff587424 */ /* 0x000fe200078e00ff */
[----:B------:R-:W-:-:S02]  /*02f0*/  CS2R R58, SRZ ;  /* 0x00000000003a7805 */ /* 0x000fc4000001ff00 */
[----:B------:R-:W-:Y:S02]  /*0300*/  CS2R R60, SRZ ;  /* 0x00000000003c7805 */ /* 0x000fe4000001ff00 */
[----:B------:R-:W-:Y:S02]  /*0310*/  CS2R R62, SRZ ;  /* 0x00000000003e7805 */ /* 0x000fe4000001ff00 */
[----:B------:R-:W-:Y:S02]  /*0320*/  CS2R R64, SRZ ;  /* 0x0000000000407805 */ /* 0x000fe4000001ff00 */
[----:B------:R-:W-:Y:S01]  /*0330*/  CS2R R66, SRZ ;  /* 0x0000000000427805 */ /* 0x000fe2000001ff00 */
[----:B--2---:R-:W-:Y:S01]  /*0340*/  IMAD R7, R11, 0x100, R8 ;  /* 0x000001000b077824 */ /* 0x004fe200078e0208 */
[----:B------:R-:W-:-:S04]  /*0350*/  SHF.R.U32.HI R8, RZ, 0x2, R3 ;  /* 0x00000002ff087819 */ /* 0x000fc80000011603 */
[----:B------:R-:W-:Y:S02]  /*0360*/  F2FP.F16.E4M3.UNPACK_B R7, R7 ;  /* 0x00000007ff07723e */ /* 0x000fe400020006ff */
[----:B------:R-:W-:Y:S01]  /*0370*/  LOP3.LUT R8, R8, 0x1fe, R5, 0x78, !PT ;  /* 0x000001fe08087812 */ /* 0x000fe200078e7805 */
[----:B---3--:R-:W-:Y:S01]  /*0380*/  IMAD R16, R15, 0x100, R12 ;  /* 0x000001000f107824 */ /* 0x008fe200078e020c */
[----:B------:R-:W-:-:S03]  /*0390*/  PRMT R9, R7, 0x7632, R9 ;  /* 0x0000763207097816 */ /* 0x000fc60000000009 */
[----:B------:R1:W-:Y:S01]  /*03a0*/  STS.U16 [R8+UR6+0x1000], R7 ;  /* 0x0010000708007988 */ /* 0x0003e20008000406 */
[----:B------:R-:W-:Y:S01]  /*03b0*/  F2FP.F16.E4M3.UNPACK_B R16, R16 ;  /* 0x00000010ff10723e */ /* 0x000fe200020006ff */
[----:B-1----:R-:W-:-:S03]  /*03c0*/  VIADD R7, R17, 0x20 ;  /* 0x0000002011077836 */ /* 0x002fc60000000000 */
[----:B------:R-:W-:Y:S02]  /*03d0*/  PRMT R10, R16, 0x7632, R10 ;  /* 0x00007632100a7816 */ /* 0x000fe4000000000a */
[----:B------:R-:W-:Y:S01]  /*03e0*/  ISETP.GE.AND P0, PT, R7, 0x1, PT ;  /* 0x000000010700780c */ /* 0x000fe20003f06270 */
[----:B------:R1:W-:Y:S04]  /*03f0*/  STS.U16 [R8+UR6+0x1200], R9 ;  /* 0x0012000908007988 */ /* 0x0003e80008000406 */
[----:B------:R-:W-:Y:S04]  /*0400*/  STS.U16 [R8+UR6+0x1400], R16 ;  /* 0x0014001008007988 */ /* 0x000fe80008000406 */
[----:B------:R2:W-:Y:S01]  /*0410*/  STS.U16 [R8+UR6+0x1600], R10 ;  /* 0x0016000a08007988 */ /* 0x0005e20008000406 */
[----:B-1----:R-:W-:-:S02]  /*0420*/  LOP3.LUT R9, R0, 0x20, RZ, 0xc0, !PT ;  /* 0x0000002000097812 */ /* 0x002fc400078ec0ff */
[----:B--2---:R-:W-:-:S05]  /*0430*/  LOP3.LUT R8, R0, 0x3, RZ, 0xc0, !PT ;  /* 0x0000000300087812 */ /* 0x004fca00078ec0ff */
[----:B------:R-:W-:Y:S01]  /*0440*/  IMAD.SHL.U32 R11, R8, 0x20, RZ ;  /* 0x00000020080b7824 */ /* 0x000fe200078e00ff */
[----:B0-----:R-:W-:Y:S06]  /*0450*/  @!P0 BRA `(.L_x_0) ;  /* 0x0000005800688947 */ /* 0x001fec0003800000 */
[----:B------:R-:W0:Y:S01]  /*0460*/  LDC.64 R46, c[0x0][0x250] ;  /* 0x00009400ff2e7b82 */ /* 0x000e220000000a00 */
[C---:B------:R-:W-:Y:S01]  /*0470*/  IMAD.SHL.U32 R14, R0.reuse, 0x40, RZ ;  /* 0x00000040000e7824 */ /* 0x040fe200078e00ff */
[--C-:B------:R-:W-:Y:S01]  /*0480*/  SHF.R.S32.HI R19, RZ, 0x1, R0.reuse ;  /* 0x00000001ff137819 */ /* 0x100fe20000011400 */
[----:B------:R-:W-:Y:S01]  /*0490*/  ULDC UR4, c[0x0][0x258] ;  /* 0x0000960000047ab9 */ /* 0x000fe20000000800 */
[--C-:B------:R-:W-:Y:S01]  /*04a0*/  SHF.R.S32.HI R20, RZ, 0x2, R0.reuse ;  /* 0x00000002ff147819 */ /* 0x100fe20000011400 */
[----:B------:R-:W-:Y:S01]  /*04b0*/  ULDC.64 UR8, c[0x0][0x218] ;  /* 0x0000860000087ab9 */ /* 0x000fe20000000a00 */
[----:B------:R-:W-:Y:S01]  /*04c0*/  LOP3.LUT R16, R0, 0x8, RZ, 0xc0, !PT ;  /* 0x0000000800107812 */ /* 0x000fe200078ec0ff */
[----:B------:R-:W-:Y:S01]  /*04d0*/  IMAD.MOV.U32 R160, RZ, RZ, 0x3f800000 ;  /* 0x3f800000ffa07424 */ /* 0x000fe200078e00ff */
[----:B------:R-:W-:Y:S01]  /*04e0*/  SGXT R19, R19, 0x1 ;  /* 0x000000011313781a */ /* 0x000fe20000000200 */
[----:B------:R-:W1:Y:S01]  /*04f0*/  LDC R50, c[0x0][0x268] ;  /* 0x00009a00ff327b82 */ /* 0x000e620000000800 */
[----:B------:R-:W-:Y:S01]  /*0500*/  LOP3.LUT R18, R14, 0x40, RZ, 0xc0, !PT ;  /* 0x000000400e127812 */ /* 0x000fe200078ec0ff */
[----:B------:R-:W-:Y:S01]  /*0510*/  IMAD.SHL.U32 R16, R16, 0x2, RZ ;  /* 0x0000000210107824 */ /* 0x000fe200078e00ff */
[----:B------:R-:W-:Y:S01]  /*0520*/  SGXT R14, R20, 0x1 ;  /* 0x00000001140e781a */ /* 0x000fe20000000200 */
[----:B------:R-:W-:Y:S01]  /*0530*/  IMAD.MOV.U32 R162, RZ, RZ, -0x800000 ;  /* 0xff800000ffa27424 */ /* 0x000fe200078e00ff */
[----:B------:R-:W-:Y:S01]  /*0540*/  SHF.R.U32.HI R10, RZ, 0x2, R0 ;  /* 0x00000002ff0a7819 */ /* 0x000fe20000011600 */
[----:B------:R-:W-:Y:S01]  /*0550*/  VIADD R18, R18, UR6 ;  /* 0x0000000612127c36 */ /* 0x000fe20008000000 */
[----:B------:R-:W-:Y:S01]  /*0560*/  LOP3.LUT R21, R19, 0x120, RZ, 0xc0, !PT ;  /* 0x0000012013157812 */ /* 0x000fe200078ec0ff */
[----:B------:R-:W2:Y:S01]  /*0570*/  LDC.64 R144, c[0x0][0x220] ;  /* 0x00008800ff907b82 */ /* 0x000ea20000000a00 */
[----:B------:R-:W-:Y:S01]  /*0580*/  LOP3.LUT R19, R11, 0x90, R14, 0xf8, !PT ;  /* 0x000000900b137812 */ /* 0x000fe200078ef80e */
[----:B------:R-:W-:Y:S01]  /*0590*/  IMAD.MOV.U32 R161, RZ, RZ, -0x800000 ;  /* 0xff800000ffa17424 */ /* 0x000fe200078e00ff */
[----:B------:R-:W-:Y:S01]  /*05a0*/  SHF.R.U32.HI R12, RZ, 0x1, R9 ;  /* 0x00000001ff0c7819 */ /* 0x000fe20000011609 */
[----:B------:R-:W-:Y:S01]  /*05b0*/  IMAD.MOV.U32 R157, RZ, RZ, 0x3f800000 ;  /* 0x3f800000ff9d7424 */ /* 0x000fe200078e00ff */
[----:B------:R-:W-:-:S02]  /*05c0*/  SGXT.U32 R10, R10, 0x3 ;  /* 0x000000030a0a781a */ /* 0x000fc40000000000 */
[----:B------:R-:W-:Y:S02]  /*05d0*/  CS2R R68, SRZ ;  /* 0x0000000000447805 */ /* 0x000fe4000001ff00 */
[----:B------:R-:W-:Y:S01]  /*05e0*/  LOP3.LUT R19, R19, R16, RZ, 0x3c, !PT ;  /* 0x0000001013137212 */ /* 0x000fe200078e3cff */
[----:B0-----:R-:W-:Y:S01]  /*05f0*/  IMAD R46, R46, UR7, RZ ;  /* 0x000000072e2e7c24 */ /* 0x001fe2000f8e02ff */
[----:B------:R-:W-:Y:S01]  /*0600*/  LOP3.LUT R16, R0, 0x2, RZ, 0xc0, !PT ;  /* 0x0000000200107812 */ /* 0x000fe200078ec0ff */
[-C--:B------:R-:W-:Y:S01]  /*0610*/  IMAD R20, R4, R47.reuse, RZ ;  /* 0x0000002f04147224 */ /* 0x080fe200078e02ff */
[C---:B------:R-:W-:Y:S02]  /*0620*/  LOP3.LUT R13, R0.reuse, 0x4, RZ, 0xc0, !PT ;  /* 0x00000004000d7812 */ /* 0x040fe400078ec0ff */
[----:B------:R-:W-:Y:S02]  /*0630*/  CS2R R70, SRZ ;  /* 0x0000000000467805 */ /* 0x000fe4000001ff00 */
[----:B------:R-:W-:Y:S01]  /*0640*/  LOP3.LUT R10, R17, R12, R10, 0xfe, !PT ;  /* 0x0000000c110a7212 */ /* 0x000fe200078efe0a */
[----:B------:R-:W-:Y:S01]  /*0650*/  IMAD R22, R47, 0x8, R20 ;  /* 0x000000082f167824 */ /* 0x000fe200078e0214 */
[----:B------:R-:W-:Y:S01]  /*0660*/  LOP3.LUT R12, R0, 0x1f, RZ, 0xc0, !PT ;  /* 0x0000001f000c7812 */ /* 0x000fe200078ec0ff */
[----:B------:R-:W-:Y:S01]  /*0670*/  IMAD R18, R13, 0x80, R18 ;  /* 0x000000800d127824 */ /* 0x000fe200078e0212 */
[----:B------:R-:W-:Y:S01]  /*0680*/  SHF.R.S32.HI R15, RZ, 0x3, R0 ;  /* 0x00000003ff0f7819 */ /* 0x000fe20000011400 */
[----:B------:R-:W-:Y:S01]  /*0690*/  IMAD R26, R47, 0x8, R22 ;  /* 0x000000082f1a7824 */ /* 0x000fe200078e0216 */
[----:B------:R-:W-:Y:S01]  /*06a0*/  SHF.R.U32.HI R17, RZ, 0x1, R16 ;  /* 0x00000001ff117819 */ /* 0x000fe20000011610 */
[----:B------:R-:W-:Y:S01]  /*06b0*/  IMAD R13, R12, UR4, RZ ;  /* 0x000000040c0d7c24 */ /* 0x000fe2000f8e02ff */
[----:B------:R-:W-:Y:S01]  /*06c0*/  SGXT R15, R15, 0x1 ;  /* 0x000000010f0f781a */ /* 0x000fe20000000200 */
[----:B------:R-:W-:Y:S01]  /*06d0*/  IMAD R28, R47, 0x10, R26 ;  /* 0x000000102f1c7824 */ /* 0x000fe200078e021a */
[----:B------:R-:W-:Y:S01]  /*06e0*/  LOP3.LUT R14, R21, 0x30, R0, 0x78, !PT ;  /* 0x00000030150e7812 */ /* 0x000fe200078e7800 */
[C---:B------:R-:W-:Y:S01]  /*06f0*/  IMAD R12, R0.reuse, 0x2, R17 ;  /* 0x00000002000c7824 */ /* 0x040fe200078e0211 */
[----:B------:R-:W-:Y:S01]  /*0700*/  LOP3.LUT R147, R0, 0x1c, RZ, 0xc0, !PT ;  /* 0x0000001c00937812 */ /* 0x000fe200078ec0ff */
[----:B------:R-:W-:Y:S01]  /*0710*/  IMAD R30, R47, 0x8, R28 ;  /* 0x000000082f1e7824 */ /* 0x000fe200078e021c */
[----:B------:R-:W-:Y:S01]  /*0720*/  LOP3.LUT R15, R14, 0x90, R15, 0x78, !PT ;  /* 0x000000900e0f7812 */ /* 0x000fe200078e780f */
[----:B------:R-:W-:Y:S01]  /*0730*/  IMAD.SHL.U32 R14, R0, 0x10, RZ ;  /* 0x00000010000e7824 */ /* 0x000fe200078e00ff */
[----:B------:R-:W-:Y:S01]  /*0740*/  IADD3 R39, P0, P1, R13, UR8, R46 ;  /* 0x000000080d277c10 */ /* 0x000fe2000f91e02e */
[----:B------:R-:W-:Y:S01]  /*0750*/  IMAD R32, R47, 0x8, R30 ;  /* 0x000000082f207824 */ /* 0x000fe200078e021e */
[----:B------:R-:W-:Y:S01]  /*0760*/  SHF.R.S32.HI R17, RZ, 0x1f, R13 ;  /* 0x0000001fff117819 */ /* 0x000fe2000001140d */
[----:B------:R-:W-:Y:S01]  /*0770*/  IMAD.IADD R153, R15, 0x1, R18 ;  /* 0x000000010f997824 */ /* 0x000fe200078e0212 */
[----:B------:R-:W-:Y:S01]  /*0780*/  SHF.R.S32.HI R46, RZ, 0x1f, R46 ;  /* 0x0000001fff2e7819 */ /* 0x000fe2000001142e */
[----:B------:R-:W-:Y:S01]  /*0790*/  IMAD R21, R6, R47, RZ ;  /* 0x0000002f06157224 */ /* 0x000fe200078e02ff */
[----:B------:R-:W-:Y:S01]  /*07a0*/  LOP3.LUT R147, R147, 0x3, R12, 0xf8, !PT ;  /* 0x0000000393937812 */ /* 0x000fe200078ef80c */
[----:B------:R-:W-:Y:S01]  /*07b0*/  IMAD R34, R47, 0x10, R32 ;  /* 0x000000102f227824 */ /* 0x000fe200078e0220 */
[----:B------:R-:W-:-:S02]  /*07c0*/  LOP3.LUT R12, R0, 0x7f, RZ, 0xc0, !PT ;  /* 0x0000007f000c7812 */ /* 0x000fc400078ec0ff */
[----:B------:R-:W-:Y:S02]  /*07d0*/  CS2R R56, SRZ ;  /* 0x0000000000387805 */ /* 0x000fe4000001ff00 */
[----:B------:R-:W-:Y:S01]  /*07e0*/  IADD3.X R45, R17, UR9, R46, P0, P1 ;  /* 0x00000009112d7c10 */ /* 0x000fe200087e242e */
[----:B------:R-:W-:Y:S01]  /*07f0*/  ULDC.64 UR8, c[0x0][0x260] ;  /* 0x0000980000087ab9 */ /* 0x000fe20000000a00 */
[----:B------:R-:W-:Y:S01]  /*0800*/  SHF.R.U32.HI R15, RZ, 0x7, R0 ;  /* 0x00000007ff0f7819 */ /* 0x000fe20000011600 */
[----:B------:R-:W-:Y:S01]  /*0810*/  IMAD R13, R12, UR9, RZ ;  /* 0x000000090c0d7c24 */ /* 0x000fe2000f8e02ff */
[----:B------:R-:W-:Y:S01]  /*0820*/  LOP3.LUT R14, R14, 0x100, RZ, 0xc0, !PT ;  /* 0x000001000e0e7812 */ /* 0x000fe200078ec0ff */
[----:B------:R-:W-:Y:S01]  /*0830*/  UIMAD UR4, UR7, UR8, URZ ;  /* 0x00000008070472a4 */ /* 0x000fe2000f8e023f */
[----:B------:R-:W-:Y:S01]  /*0840*/  SGXT.U32 R12, R15, 0x1 ;  /* 0x000000010f0c781a */ /* 0x000fe20000000000 */
[----:B------:R-:W-:Y:S01]  /*0850*/  IMAD R36, R47, 0x8, R34 ;  /* 0x000000082f247824 */ /* 0x000fe200078e0222 */
[----:B------:R-:W-:Y:S01]  /*0860*/  IADD3 R154, R19, UR6, R14 ;  /* 0x00000006139a7c10 */ /* 0x000fe2000fffe00e */
[----:B------:R-:W-:Y:S01]  /*0870*/  USHF.R.S32.HI UR5, URZ, 0x1f, UR4 ;  /* 0x0000001f3f057899 */ /* 0x000fe20008011404 */
[----:B------:R-:W-:Y:S01]  /*0880*/  LEA.HI R14, R0, 0x38, RZ, 0x1b ;  /* 0x00000038000e7811 */ /* 0x000fe200078fd8ff */
[----:B-1----:R-:W-:Y:S01]  /*0890*/  IMAD R46, R12, R50, RZ ;  /* 0x000000320c2e7224 */ /* 0x002fe200078e02ff */
[C---:B------:R-:W-:Y:S01]  /*08a0*/  LEA.HI R16, R0.reuse, 0x58, RZ, 0x1b ;  /* 0x0000005800107811 */ /* 0x040fe200078fd8ff */
[----:B------:R-:W-:Y:S01]  /*08b0*/  IMAD R40, R47, 0x8, R36 ;  /* 0x000000082f287824 */ /* 0x000fe200078e0224 */
[----:B------:R-:W-:Y:S01]  /*08c0*/  LEA.HI R18, R0, 0x78, RZ, 0x1b ;  /* 0x0000007800127811 */ /* 0x000fe200078fd8ff */
[----:B------:R-:W-:Y:S01]  /*08d0*/  IMAD R116, R50, 0x2, R46 ;  /* 0x0000000232747824 */ /* 0x000fe200078e022e */
[----:B------:R-:W-:Y:S01]  /*08e0*/  IADD3 R12, P6, R20, R39, RZ ;  /* 0x00000027140c7210 */ /* 0x000fe20007fde0ff */
[-C--:B------:R-:W-:Y:S01]  /*08f0*/  IMAD R23, R14, R47.reuse, RZ ;  /* 0x0000002f0e177224 */ /* 0x080fe200078e02ff */
[----:B--2---:R-:W-:Y:S01]  /*0900*/  IADD3 R144, P0, P1, R13, UR4, R144 ;  /* 0x000000040d907c10 */ /* 0x004fe2000f91e090 */
[----:B------:R-:W-:Y:S01]  /*0910*/  IMAD R117, R50, 0x2, R116 ;  /* 0x0000000232757824 */ /* 0x000fe200078e0274 */
[----:B------:R-:W-:Y:S01]  /*0920*/  SHF.R.S32.HI R48, RZ, 0x1f, R13 ;  /* 0x0000001fff307819 */ /* 0x000fe2000001140d */
[----:B------:R-:W-:Y:S01]  /*0930*/  IMAD R24, R16, R47, RZ ;  /* 0x0000002f10187224 */ /* 0x000fe200078e02ff */
[-C--:B------:R-:W-:Y:S01]  /*0940*/  IADD3 R14, P4, R21, R39.reuse, RZ ;  /* 0x00000027150e7210 */ /* 0x080fe20007f9e0ff */
[----:B------:R-:W-:Y:S01]  /*0950*/  IMAD R119, R50, 0x2, R117 ;  /* 0x0000000232777824 */ /* 0x000fe200078e0275 */
[----:B------:R-:W-:Y:S01]  /*0960*/  IADD3 R13, P5, R22, R39, RZ ;  /* 0x00000027160d7210 */ /* 0x000fe20007fbe0ff */
[----:B------:R-:W-:Y:S01]  /*0970*/  IMAD R25, R18, R47, RZ ;  /* 0x0000002f12197224 */ /* 0x000fe200078e02ff */
[----:B------:R-:W-:Y:S01]  /*0980*/  IADD3 R15, P3, R23, R39, RZ ;  /* 0x00000027170f7210 */ /* 0x000fe20007f7e0ff */
[----:B------:R-:W-:Y:S01]  /*0990*/  IMAD R121, R50, 0x2, R119 ;  /* 0x0000000232797824 */ /* 0x000fe200078e0277 */
[----:B------:R-:W-:Y:S01]  /*09a0*/  LEA.HI.X.SX32 R17, R20, R45, 0x1, P6 ;  /* 0x0000002d14117211 */ /* 0x000fe200030f0eff */
[----:B------:R-:W-:Y:S01]  /*09b0*/  IMAD R42, R47, 0x10, R40 ;  /* 0x000000102f2a7824 */ /* 0x000fe200078e0228 */
[-C--:B------:R-:W-:Y:S01]  /*09c0*/  IADD3 R16, P2, R24, R39.reuse, RZ ;  /* 0x0000002718107210 */ /* 0x080fe20007f5e0ff */
[C---:B------:R-:W-:Y:S01]  /*09d0*/  IMAD R123, R50.reuse, 0x2, R121 ;  /* 0x00000002327b7824 */ /* 0x040fe200078e0279 */
[----:B------:R-:W-:Y:S01]  /*09e0*/  IADD3 R18, P6, R25, R39, RZ ;  /* 0x0000002719127210 */ /* 0x000fe20007fde0ff */
[----:B------:R-:W-:Y:S01]  /*09f0*/  IMAD R44, R47, 0x8, R42 ;  /* 0x000000082f2c7824 */ /* 0x000fe200078e022a */
[-C--:B------:R-:W-:Y:S01]  /*0a00*/  LEA.HI.X.SX32 R20, R21, R45.reuse, 0x1, P4 ;  /* 0x0000002d15147211 */ /* 0x080fe200020f0eff */
[----:B------:R-:W-:Y:S01]  /*0a10*/  IMAD R125, R50, 0x2, R123 ;  /* 0x00000002327d7824 */ /* 0x000fe200078e027b */
[-C--:B------:R-:W-:Y:S01]  /*0a20*/  LEA.HI.X.SX32 R19, R22, R45.reuse, 0x1, P5 ;  /* 0x0000002d16137211 */ /* 0x080fe200028f0eff */
[----:B------:R-:W-:Y:S01]  /*0a30*/  IMAD R43, R47, 0x8, R44 ;  /* 0x000000082f2b7824 */ /* 0x000fe200078e022c */
[-C--:B------:R-:W-:Y:S01]  /*0a40*/  LEA.HI.X.SX32 R21, R23, R45.reuse, 0x1, P3 ;  /* 0x0000002d17157211 */ /* 0x080fe200018f0eff */
[----:B------:R-:W-:Y:S01]  /*0a50*/  IMAD R127, R50, 0x2, R125 ;  /* 0x00000002327f7824 */ /* 0x000fe200078e027d */
[----:B------:R-:W-:-:S02]  /*0a60*/  LEA.HI.X.SX32 R22, R24, R45, 0x1, P2 ;  /* 0x0000002d18167211 */ /* 0x000fc400010f0eff */
[----:B------:R-:W-:Y:S02]  /*0a70*/  CS2R R58, SRZ ;  /* 0x00000000003a7805 */ /* 0x000fe4000001ff00 */
[----:B------:R-:W-:Y:S01]  /*0a80*/  LEA.HI.X.SX32 R23, R25, R45, 0x1, P6 ;  /* 0x0000002d19177211 */ /* 0x000fe200030f0eff */
[----:B------:R-:W-:Y:S01]  /*0a90*/  IMAD R129, R50, 0x2, R127 ;  /* 0x0000000232817824 */ /* 0x000fe200078e027f */
[-C--:B------:R-:W-:Y:S02]  /*0aa0*/  IADD3 R24, P2, R26, R39.reuse, RZ ;  /* 0x000000271a187210 */ /* 0x080fe40007f5e0ff */
[----:B------:R-:W-:Y:S02]  /*0ab0*/  CS2R R60, SRZ ;  /* 0x00000000003c7805 */ /* 0x000fe4000001ff00 */
[----:B------:R-:W-:Y:S01]  /*0ac0*/  IADD3 R25, P3, R28, R39, RZ ;  /* 0x000000271c197210 */ /* 0x000fe20007f7e0ff */
        /* <DEDUP_REMOVED lines=13> */
[-C--:B------:R-:W-:Y:S01]  /*0ba0*/  IADD3 R32, P2, R34, R39.reuse, RZ ;  /* 0x0000002722207210 */ /* 0x080fe20007f5e0ff */
[----:B------:R-:W-:Y:S01]  /*0bb0*/  UMOV UR4, URZ ;  /* 0x0000003f00047c82 */ /* 0x000fe20008000000 */
[----:B------:R-:W-:Y:S01]  /*0bc0*/  IADD3 R33, P3, R36, R39, RZ ;  /* 0x0000002724217210 */ /* 0x000fe20007f7e0ff */
[----:B------:R-:W-:Y:S01]  /*0bd0*/  IMAD R139, R50, 0x2, R137 ;  /* 0x00000002328b7824 */ /* 0x000fe200078e0289 */
[-C--:B------:R-:W-:Y:S01]  /*0be0*/  LEA.HI.X.SX32 R34, R34, R45.reuse, 0x1, P2 ;  /* 0x0000002d22227211 */ /* 0x080fe200010f0eff */
[----:B------:R-:W-:Y:S01]  /*0bf0*/  ULDC UR12, c[0x0][0x238] ;  /* 0x00008e00000c7ab9 */ /* 0x000fe20000000800 */
[----:B------:R-:W-:Y:S01]  /*0c00*/  LEA.HI.X.SX32 R35, R36, R45, 0x1, P3 ;  /* 0x0000002d24237211 */ /* 0x000fe200018f0eff */
[----:B------:R-:W-:Y:S01]  /*0c10*/  IMAD R141, R50, 0x2, R139 ;  /* 0x00000002328d7824 */ /* 0x000fe200078e028b */
[----:B------:R-:W-:-:S02]  /*0c20*/  IADD3 R36, P2, R40, R39, RZ ;  /* 0x0000002728247210 */ /* 0x000fc40007f5e0ff */
[-C--:B------:R-:W-:Y:S01]  /*0c30*/  IADD3 R37, P3, R42, R39.reuse, RZ ;  /* 0x000000272a257210 */ /* 0x080fe20007f7e0ff */
[----:B------:R-:W-:Y:S01]  /*0c40*/  IMAD R143, R50, 0x2, R141 ;  /* 0x00000002328f7824 */ /* 0x000fe200078e028d */
[-C--:B------:R-:W-:Y:S02]  /*0c50*/  IADD3 R38, P4, R44, R39.reuse, RZ ;  /* 0x000000272c267210 */ /* 0x080fe40007f9e0ff */
[----:B------:R-:W-:Y:S02]  /*0c60*/  IADD3 R39, P5, R43, R39, RZ ;  /* 0x000000272b277210 */ /* 0x000fe40007fbe0ff */
[-C--:B------:R-:W-:Y:S02]  /*0c70*/  LEA.HI.X.SX32 R41, R42, R45.reuse, 0x1, P3 ;  /* 0x0000002d2a297211 */ /* 0x080fe400018f0eff */
[-C--:B------:R-:W-:Y:S02]  /*0c80*/  LEA.HI.X.SX32 R40, R40, R45.reuse, 0x1, P2 ;  /* 0x0000002d28287211 */ /* 0x080fe400010f0eff */
[----:B------:R-:W-:-:S02]  /*0c90*/  LEA.HI.X.SX32 R42, R44, R45, 0x1, P4 ;  /* 0x0000002d2c2a7211 */ /* 0x000fc400020f0eff */
[----:B------:R-:W-:Y:S02]  /*0ca0*/  LEA.HI.X.SX32 R43, R43, R45, 0x1, P5 ;  /* 0x0000002d2b2b7211 */ /* 0x000fe400028f0eff */
[----:B------:R-:W-:Y:S01]  /*0cb0*/  IADD3.X R48, R48, UR5, R145, P0, P1 ;  /* 0x0000000530307c10 */ /* 0x000fe200087e2491 */
[----:B------:R-:W-:Y:S01]  /*0cc0*/  IMAD.MOV.U32 R145, RZ, RZ, RZ ;  /* 0x000000ffff917224 */ /* 0x000fe200078e00ff */
[-C--:B------:R-:W-:Y:S01]  /*0cd0*/  IADD3 R44, P0, R46, R144.reuse, RZ ;  /* 0x000000902e2c7210 */ /* 0x080fe20007f1e0ff */
[----:B------:R-:W-:Y:S01]  /*0ce0*/  UMOV UR5, URZ ;  /* 0x0000003f00057c82 */ /* 0x000fe20008000000 */
[-C--:B------:R-:W-:Y:S02]  /*0cf0*/  IADD3 R45, P1, R116, R144.reuse, RZ ;  /* 0x00000090742d7210 */ /* 0x080fe40007f3e0ff */
[----:B------:R-:W-:Y:S02]  /*0d00*/  IADD3 R118, P2, R117, R144, RZ ;  /* 0x0000009075767210 */ /* 0x000fe40007f5e0ff */
[----:B------:R-:W-:-:S02]  /*0d10*/  LEA.HI.X.SX32 R46, R46, R48, 0x1, P0 ;  /* 0x000000302e2e7211 */ /* 0x000fc400000f0eff */
[-C--:B------:R-:W-:Y:S02]  /*0d20*/  LEA.HI.X.SX32 R116, R116, R48.reuse, 0x1, P1 ;  /* 0x0000003074747211 */ /* 0x080fe400008f0eff */
[----:B------:R-:W-:Y:S02]  /*0d30*/  LEA.HI.X.SX32 R117, R117, R48, 0x1, P2 ;  /* 0x0000003075757211 */ /* 0x000fe400010f0eff */
[-C--:B------:R-:W-:Y:S02]  /*0d40*/  IADD3 R120, P0, R119, R144.reuse, RZ ;  /* 0x0000009077787210 */ /* 0x080fe40007f1e0ff */
        /* <DEDUP_REMOVED lines=19> */
[-C--:B------:R-:W-:Y:S02]  /*0e80*/  IADD3 R142, P2, R141, R144.reuse, RZ ;  /* 0x000000908d8e7210 */ /* 0x080fe40007f5e0ff */
[----:B------:R-:W-:-:S02]  /*0e90*/  IADD3 R144, P3, R143, R144, RZ ;  /* 0x000000908f907210 */ /* 0x000fc40007f7e0ff */
[-C--:B------:R-:W-:Y:S02]  /*0ea0*/  LEA.HI.X.SX32 R137, R137, R48.reuse, 0x1, P0 ;  /* 0x0000003089897211 */ /* 0x080fe400000f0eff */
[-C--:B------:R-:W-:Y:S02]  /*0eb0*/  LEA.HI.X.SX32 R139, R139, R48.reuse, 0x1, P1 ;  /* 0x000000308b8b7211 */ /* 0x080fe400008f0eff */
[-C--:B------:R-:W-:Y:S02]  /*0ec0*/  LEA.HI.X.SX32 R141, R141, R48.reuse, 0x1, P2 ;  /* 0x000000308d8d7211 */ /* 0x080fe400010f0eff */
[----:B------:R-:W-:Y:S02]  /*0ed0*/  LEA.HI.X.SX32 R143, R143, R48, 0x1, P3 ;  /* 0x000000308f8f7211 */ /* 0x000fe400018f0eff */
[C---:B------:R-:W-:Y:S02]  /*0ee0*/  LOP3.LUT R48, R0.reuse, 0x7, RZ, 0xc0, !PT ;  /* 0x0000000700307812 */ /* 0x040fe400078ec0ff */
[----:B------:R-:W-:-:S02]  /*0ef0*/  LOP3.LUT P2, RZ, R0, 0x80, RZ, 0xc0, !PT ;  /* 0x0000008000ff7812 */ /* 0x000fc4000784c0ff */
[----:B------:R-:W-:Y:S01]  /*0f00*/  LOP3.LUT P0, RZ, R0, 0x1, RZ, 0xc0, !PT ;  /* 0x0000000100ff7812 */ /* 0x000fe2000780c0ff */
[----:B------:R-:W-:Y:S01]  /*0f10*/  IMAD R48, R48, 0x90, RZ ;  /* 0x0000009030307824 */ /* 0x000fe200078e02ff */
[----:B------:R-:W-:Y:S02]  /*0f20*/  SEL R155, RZ, 0x90, !P2 ;  /* 0x00000090ff9b7807 */ /* 0x000fe40005000000 */
[----:B------:R-:W-:Y:S02]  /*0f30*/  LOP3.LUT P1, RZ, R0, 0x2, RZ, 0xc0, !PT ;  /* 0x0000000200ff7812 */ /* 0x000fe4000782c0ff */
[----:B------:R-:W-:Y:S02]  /*0f40*/  LOP3.LUT R155, R155, 0x7f, R0, 0x78, !PT ;  /* 0x0000007f9b9b7812 */ /* 0x000fe400078e7800 */
[----:B------:R-:W-:Y:S02]  /*0f50*/  LOP3.LUT R149, R48, 0x30, R5, 0x78, !PT ;  /* 0x0000003030957812 */ /* 0x000fe400078e7805 */
[----:B------:R-:W-:-:S02]  /*0f60*/  LOP3.LUT R156, R10, 0x8, RZ, 0xfc, !PT ;  /* 0x000000080a9c7812 */ /* 0x000fc400078efcff */
[C---:B------:R-:W-:Y:S02]  /*0f70*/  LOP3.LUT R152, R155.reuse, 0x20, RZ, 0x3c, !PT ;  /* 0x000000209b987812 */ /* 0x040fe400078e3cff */
[C---:B------:R-:W-:Y:S02]  /*0f80*/  LOP3.LUT R151, R155.reuse, 0x40, RZ, 0x3c, !PT ;  /* 0x000000409b977812 */ /* 0x040fe400078e3cff */
[----:B------:R-:W-:Y:S02]  /*0f90*/  LOP3.LUT R150, R155, 0x60, RZ, 0x3c, !PT ;  /* 0x000000609b967812 */ /* 0x000fe400078e3cff */
[----:B------:R-:W-:Y:S02]  /*0fa0*/  LOP3.LUT R148, R149, 0x40, RZ, 0x3c, !PT ;  /* 0x0000004095947812 */ /* 0x000fe400078e3cff */
[----:B------:R-:W-:-:S07]  /*0fb0*/  LOP3.LUT R146, R147, 0x1, RZ, 0x3c, !PT ;  /* 0x0000000193927812 */ /* 0x000fce00078e3cff */
.L_x_1:
[----:B------:R-:W-:Y:S02]  /*0fc0*/  SHF.R.S32.HI R104, RZ, 0x1f, R145 ;  /* 0x0000001fff687819 */ /* 0x000fe40000011491 */
[C---:B------:R-:W-:Y:S02]  /*0fd0*/  IADD3 R48, P2, R145.reuse, R12, RZ ;  /* 0x0000000c91307210 */ /* 0x040fe40007f5e0ff */
[----:B------:R-:W-:-:S03]  /*0fe0*/  IADD3 R50, P3, R145, R13, RZ ;  /* 0x0000000d91327210 */ /* 0x000fc60007f7e0ff */
[C---:B------:R-:W-:Y:S01]  /*0ff0*/  IMAD.X R49, R104.reuse, 0x1, R17, P2 ;  /* 0x0000000168317824 */ /* 0x040fe200010e0611 */
[C---:B------:R-:W-:Y:S01]  /*1000*/  IADD3 R52, P2, R145.reuse, R24, RZ ;  /* 0x0000001891347210 */ /* 0x040fe20007f5e0ff */
[C---:B------:R-:W-:Y:S01]  /*1010*/  IMAD.X R51, R104.reuse, 0x1, R19, P3 ;  /* 0x0000000168337824 */ /* 0x040fe200018e0613 */
[C---:B------:R-:W-:Y:S02]  /*1020*/  IADD3 R54, P3, R145.reuse, R14, RZ ;  /* 0x0000000e91367210 */ /* 0x040fe40007f7e0ff */
[----:B------:R0:W2:Y:S01]  /*1030*/  LDG.E.U8 R78, desc[UR10][R48.64] ;  /* 0x0000000a304e7981 */ /* 0x0000a2000c1e1100 */
[C---:B------:R-:W-:Y:S01]  /*1040*/  IMAD.X R53, R104.reuse, 0x1, R26, P2 ;  /* 0x0000000168357824 */ /* 0x040fe200010e061a */
[C---:B------:R-:W-:Y:S01]  /*1050*/  IADD3 R72, P2, R145.reuse, R25, RZ ;  /* 0x0000001991487210 */ /* 0x040fe20007f5e0ff */
[C---:B------:R-:W-:Y:S01]  /*1060*/  IMAD.X R55, R104.reuse, 0x1, R20, P3 ;  /* 0x0000000168377824 */ /* 0x040fe200018e0614 */
[C---:B------:R-:W-:Y:S01]  /*1070*/  IADD3 R74, P3, R145.reuse, R28, RZ ;  /* 0x0000001c914a7210 */ /* 0x040fe20007f7e0ff */
[----:B------:R1:W3:Y:S02]  /*1080*/  LDG.E.U8 R80, desc[UR10][R50.64] ;  /* 0x0000000a32507981 */ /* 0x0002e4000c1e1100 */
[C---:B------:R-:W-:Y:S01]  /*1090*/  IMAD.X R73, R104.reuse, 0x1, R27, P2 ;  /* 0x0000000168497824 */ /* 0x040fe200010e061b */
[C---:B------:R-:W-:Y:S01]  /*10a0*/  IADD3 R76, P2, R145.reuse, R29, RZ ;  /* 0x0000001d914c7210 */ /* 0x040fe20007f5e0ff */
[C---:B------:R-:W-:Y:S01]  /*10b0*/  IMAD.X R75, R104.reuse, 0x1, R30, P3 ;  /* 0x00000001684b7824 */ /* 0x040fe200018e061e */
[C---:B0-----:R-:W-:Y:S01]  /*10c0*/  IADD3 R48, P3, R145.reuse, R15, RZ ;  /* 0x0000000f91307210 */ /* 0x041fe20007f7e0ff */
[----:B------:R0:W4:Y:S02]  /*10d0*/  LDG.E.U8 R82, desc[UR10][R52.64] ;  /* 0x0000000a34527981 */ /* 0x000124000c1e1100 */
[C---:B------:R-:W-:Y:S01]  /*10e0*/  IMAD.X R77, R104.reuse, 0x1, R31, P2 ;  /* 0x00000001684d7824 */ /* 0x040fe200010e061f */
[----:B-1----:R-:W-:Y:S01]  /*10f0*/  IADD3 R50, P2, R145, R32, RZ ;  /* 0x0000002091327210 */ /* 0x002fe20007f5e0ff */
[----:B------:R1:W5:Y:S01]  /*1100*/  LDG.E.U8 R84, desc[UR10][R54.64] ;  /* 0x0000000a36547981 */ /* 0x000362000c1e1100 */
[----:B------:R-:W-:-:S03]  /*1110*/  IMAD.X R49, R104, 0x1, R21, P3 ;  /* 0x0000000168317824 */ /* 0x000fc600018e0615 */
[----:B------:R-:W-:Y:S01]  /*1120*/  IMAD.X R51, R104, 0x1, R34, P2 ;  /* 0x0000000168337824 */ /* 0x000fe200010e0622 */
[C---:B0-----:R-:W-:Y:S01]  /*1130*/  IADD3 R52, P3, R145.reuse, R33, RZ ;  /* 0x0000002191347210 */ /* 0x041fe20007f7e0ff */
[----:B------:R0:W5:Y:S01]  /*1140*/  LDG.E.U8 R86, desc[UR10][R72.64] ;  /* 0x0000000a48567981 */ /* 0x000162000c1e1100 */
[----:B-1----:R-:W-:-:S03]  /*1150*/  IADD3 R54, P2, R145, R36, RZ ;  /* 0x0000002491367210 */ /* 0x002fc60007f5e0ff */
[----:B------:R1:W5:Y:S01]  /*1160*/  LDG.E.U8 R88, desc[UR10][R74.64] ;  /* 0x0000000a4a587981 */ /* 0x000362000c1e1100 */
[C---:B------:R-:W-:Y:S02]  /*1170*/  IMAD.X R53, R104.reuse, 0x1, R35, P3 ;  /* 0x0000000168357824 */ /* 0x040fe400018e0623 */
[----:B------:R-:W-:Y:S01]  /*1180*/  IMAD.X R55, R104, 0x1, R40, P2 ;  /* 0x0000000168377824 */ /* 0x000fe200010e0628 */
[C---:B0-----:R-:W-:Y:S01]  /*1190*/  IADD3 R72, P3, R145.reuse, R16, RZ ;  /* 0x0000001091487210 */ /* 0x041fe20007f7e0ff */
[----:B------:R0:W5:Y:S01]  /*11a0*/  LDG.E.U8 R90, desc[UR10][R76.64] ;  /* 0x0000000a4c5a7981 */ /* 0x000162000c1e1100 */
[----:B-1----:R-:W-:-:S03]  /*11b0*/  IADD3 R74, P2, R145, R37, RZ ;  /* 0x00000025914a7210 */ /* 0x002fc60007f5e0ff */
[----:B------:R1:W5:Y:S01]  /*11c0*/  LDG.E.U8 R92, desc[UR10][R48.64] ;  /* 0x0000000a305c7981 */ /* 0x000362000c1e1100 */
[----:B------:R-:W-:-:S03]  /*11d0*/  IMAD.X R73, R104, 0x1, R22, P3 ;  /* 0x0000000168497824 */ /* 0x000fc600018e0616 */
[----:B------:R1:W5:Y:S01]  /*11e0*/  LDG.E.U8 R94, desc[UR10][R50.64] ;  /* 0x0000000a325e7981 */ /* 0x000362000c1e1100 */
[----:B------:R-:W-:Y:S01]  /*11f0*/  IMAD.X R75, R104, 0x1, R41, P2 ;  /* 0x00000001684b7824 */ /* 0x000fe200010e0629 */
[C---:B0-----:R-:W-:Y:S02]  /*1200*/  IADD3 R76, P3, R145.reuse, R38, RZ ;  /* 0x00000026914c7210 */ /* 0x041fe40007f7e0ff */
[----:B------:R-:W5:Y:S01]  /*1210*/  LDG.E.U8 R96, desc[UR10][R52.64] ;  /* 0x0000000a34607981 */ /* 0x000f62000c1e1100 */
[----:B-1----:R-:W-:-:S03]  /*1220*/  IADD3 R48, P4, R145, R39, RZ ;  /* 0x0000002791307210 */ /* 0x002fc60007f9e0ff */
[----:B------:R-:W5:Y:S01]  /*1230*/  LDG.E.U8 R98, desc[UR10][R54.64] ;  /* 0x0000000a36627981 */ /* 0x000f62000c1e1100 */
[----:B------:R-:W-:Y:S01]  /*1240*/  IADD3 R50, P2, R145, R18, RZ ;  /* 0x0000001291327210 */ /* 0x000fe20007f5e0ff */
[C---:B------:R-:W-:Y:S02]  /*1250*/  IMAD.X R77, R104.reuse, 0x1, R42, P3 ;  /* 0x00000001684d7824 */ /* 0x040fe400018e062a */
[----:B------:R-:W5:Y:S01]  /*1260*/  LDG.E.U8 R100, desc[UR10][R72.64] ;  /* 0x0000000a48647981 */ /* 0x000f62000c1e1100 */
[C---:B------:R-:W-:Y:S02]  /*1270*/  IMAD.X R49, R104.reuse, 0x1, R43, P4 ;  /* 0x0000000168317824 */ /* 0x040fe400020e062b */
[----:B------:R-:W-:Y:S01]  /*1280*/  IMAD.X R51, R104, 0x1, R23, P2 ;  /* 0x0000000168337824 */ /* 0x000fe200010e0617 */
[----:B------:R-:W5:Y:S04]  /*1290*/  LDG.E.U8 R102, desc[UR10][R74.64] ;  /* 0x0000000a4a667981 */ /* 0x000f68000c1e1100 */
[----:B------:R-:W5:Y:S04]  /*12a0*/  LDG.E.U8 R108, desc[UR10][R76.64] ;  /* 0x0000000a4c6c7981 */ /* 0x000f68000c1e1100 */
[----:B------:R-:W5:Y:S04]  /*12b0*/  LDG.E.U8 R110, desc[UR10][R48.64] ;  /* 0x0000000a306e7981 */ /* 0x000f68000c1e1100 */
[----:B------:R-:W5:Y:S01]  /*12c0*/  LDG.E.U8 R50, desc[UR10][R50.64] ;  /* 0x0000000a32327981 */ /* 0x000f62000c1e1100 */
[----:B------:R-:W-:Y:S01]  /*12d0*/  LEA R163, R8, UR5, 0x1 ;  /* 0x0000000508a37c11 */ /* 0x000fe2000f8e08ff */
[----:B------:R-:W-:-:S02]  /*12e0*/  USHF.R.S32.HI UR8, URZ, 0x1f, UR4 ;  /* 0x0000001f3f087899 */ /* 0x000fc40008011404 */
[----:B------:R-:W-:Y:S01]  /*12f0*/  IADD3 R210, P5, R44, UR4, RZ ;  /* 0x000000042cd27c10 */ /* 0x000fe2000ffbe0ff */
[----:B------:R-:W-:Y:S01]  /*1300*/  BAR.SYNC.DEFER_BLOCKING 0x0 ;  /* 0x0000000000007b1d */ /* 0x000fe20000010000 */
[----:B------:R-:W-:Y:S02]  /*1310*/  LOP3.LUT R109, R163, 0x70, RZ, 0xfc, !PT ;  /* 0x00000070a36d7812 */ /* 0x000fe400078efcff */
[----:B------:R-:W-:Y:S02]  /*1320*/  IADD3 R244, P3, R45, UR4, RZ ;  /* 0x000000042df47c10 */ /* 0x000fe4000ff7e0ff */
[-C--:B------:R-:W-:Y:S02]  /*1330*/  ISETP.GE.AND P2, PT, R10, R109.reuse, PT ;  /* 0x0000006d0a00720c */ /* 0x080fe40003f46270 */
[----:B------:R-:W-:Y:S02]  /*1340*/  ISETP.GE.AND P6, PT, R156, R109, PT ;  /* 0x0000006d9c00720c */ /* 0x000fe40003fc6270 */
[----:B------:R-:W-:-:S02]  /*1350*/  IADD3 R242, P4, R118, UR4, RZ ;  /* 0x0000000476f27c10 */ /* 0x000fc4000ff9e0ff */
[----:B------:R-:W-:Y:S02]  /*1360*/  IADD3.X R211, R46, UR8, RZ, P5, !PT ;  /* 0x000000082ed37c10 */ /* 0x000fe4000affe4ff */
[----:B------:R-:W-:Y:S02]  /*1370*/  IADD3.X R245, R116, UR8, RZ, P3, !PT ;  /* 0x0000000874f57c10 */ /* 0x000fe40009ffe4ff */
[----:B------:R-:W-:Y:S02]  /*1380*/  IADD3.X R243, R117, UR8, RZ, P4, !PT ;  /* 0x0000000875f37c10 */ /* 0x000fe4000a7fe4ff */
[----:B------:R-:W-:Y:S02]  /*1390*/  IADD3 R240, P5, R120, UR4, RZ ;  /* 0x0000000478f07c10 */ /* 0x000fe4000ffbe0ff */
[----:B------:R-:W-:Y:S02]  /*13a0*/  IADD3 R238, P3, R122, UR4, RZ ;  /* 0x000000047aee7c10 */ /* 0x000fe4000ff7e0ff */
        /* <DEDUP_REMOVED lines=19> */
[----:B------:R-:W-:Y:S02]  /*14e0*/  LOP3.LUT R113, R163, 0x71, RZ, 0xfc, !PT ;  /* 0x00000071a3717812 */ /* 0x000fe400078efcff */
[----:B------:R-:W-:Y:S02]  /*14f0*/  IADD3.X R219, R137, UR8, RZ, P5, !PT ;  /* 0x0000000889db7c10 */ /* 0x000fe4000affe4ff */
[----:B------:R-:W-:Y:S02]  /*1500*/  IADD3.X R217, R139, UR8, RZ, P3, !PT ;  /* 0x000000088bd97c10 */ /* 0x000fe40009ffe4ff */
[----:B------:R-:W-:Y:S02]  /*1510*/  IADD3.X R215, R141, UR8, RZ, P4, !PT ;  /* 0x000000088dd77c10 */ /* 0x000fe4000a7fe4ff */
[----:B------:R-:W-:Y:S02]  /*1520*/  IADD3 R212, P5, R144, UR4, RZ ;  /* 0x0000000490d47c10 */ /* 0x000fe4000ffbe0ff */
[----:B------:R-:W-:-:S02]  /*1530*/  ISETP.GE.AND P3, PT, R10, R113, PT ;  /* 0x000000710a00720c */ /* 0x000fc40003f66270 */
[----:B------:R-:W-:Y:S02]  /*1540*/  ISETP.GE.AND P4, PT, R156, R113, PT ;  /* 0x000000719c00720c */ /* 0x000fe40003f86270 */
[C---:B------:R-:W-:Y:S02]  /*1550*/  LOP3.LUT R115, R163.reuse, 0x79, RZ, 0xfc, !PT ;  /* 0x00000079a3737812 */ /* 0x040fe400078efcff */
[----:B------:R-:W-:Y:S02]  /*1560*/  LOP3.LUT R113, R163, 0x78, RZ, 0xfc, !PT ;  /* 0x00000078a3717812 */ /* 0x000fe400078efcff */
[----:B------:R-:W-:Y:S02]  /*1570*/  IADD3.X R213, R143, UR8, RZ, P5, !PT ;  /* 0x000000088fd57c10 */ /* 0x000fe4000affe4ff */
[----:B------:R-:W-:Y:S02]  /*1580*/  SEL R180, RZ, 0x1fffe, P6 ;  /* 0x0001fffeffb47807 */ /* 0x000fe40003000000 */
[----:B------:R-:W-:-:S02]  /*1590*/  SEL R159, RZ, 0x4, P3 ;  /* 0x00000004ff9f7807 */ /* 0x000fc40001800000 */
[C---:B------:R-:W-:Y:S02]  /*15a0*/  ISETP.GE.AND P5, PT, R10.reuse, R115, PT ;  /* 0x000000730a00720c */ /* 0x040fe40003fa6270 */
[-C--:B------:R-:W-:Y:S02]  /*15b0*/  ISETP.GE.AND P6, PT, R10, R113.reuse, PT ;  /* 0x000000710a00720c */ /* 0x080fe40003fc6270 */
[----:B------:R-:W-:Y:S02]  /*15c0*/  ISETP.GE.AND P3, PT, R156, R113, PT ;  /* 0x000000719c00720c */ /* 0x000fe40003f66270 */
[----:B------:R-:W-:Y:S02]  /*15d0*/  LOP3.LUT R113, R163, 0x60, RZ, 0xfc, !PT ;  /* 0x00000060a3717812 */ /* 0x000fe400078efcff */
[----:B------:R-:W-:Y:S02]  /*15e0*/  SEL R179, RZ, 0x4, P5 ;  /* 0x00000004ffb37807 */ /* 0x000fe40002800000 */
[----:B------:R-:W-:-:S02]  /*15f0*/  SEL R185, RZ, 0x1fffe, P3 ;  /* 0x0001fffeffb97807 */ /* 0x000fc40001800000 */
[-C--:B------:R-:W-:Y:S02]  /*1600*/  ISETP.GE.AND P5, PT, R156, R113.reuse, PT ;  /* 0x000000719c00720c */ /* 0x080fe40003fa6270 */
[----:B------:R-:W-:Y:S02]  /*1610*/  SEL R189, RZ, 0x1, P4 ;  /* 0x00000001ffbd7807 */ /* 0x000fe40002000000 */
[----:B------:R-:W-:Y:S02]  /*1620*/  SEL R188, RZ, 0x1fffe, P5 ;  /* 0x0001fffeffbc7807 */ /* 0x000fe40002800000 */
[----:B------:R-:W-:Y:S01]  /*1630*/  ISETP.GE.AND P4, PT, R10, R113, PT ;  /* 0x000000710a00720c */ /* 0x000fe20003f86270 */
[----:B------:R-:W-:Y:S01]  /*1640*/  IMAD.IADD R180, R189, 0x1, R180 ;  /* 0x00000001bdb47824 */ /* 0x000fe200078e02b4 */
[----:B------:R-:W-:Y:S02]  /*1650*/  LOP3.LUT R113, R163, 0x69, RZ, 0xfc, !PT ;  /* 0x00000069a3717812 */ /* 0x000fe400078efcff */
[----:B------:R-:W-:-:S02]  /*1660*/  SEL R158, RZ, 0x7fff8, P2 ;  /* 0x0007fff8ff9e7807 */ /* 0x000fc40001000000 */
[----:B------:R-:W-:Y:S02]  /*1670*/  ISETP.GE.AND P2, PT, R156, R115, PT ;  /* 0x000000739c00720c */ /* 0x000fe40003f46270 */
[----:B------:R-:W-:Y:S02]  /*1680*/  SEL R178, RZ, 0x7fff8, P6 ;  /* 0x0007fff8ffb27807 */ /* 0x000fe40003000000 */
[----:B------:R-:W-:Y:S02]  /*1690*/  SEL R186, RZ, 0x7fff8, P4 ;  /* 0x0007fff8ffba7807 */ /* 0x000fe40002000000 */
[----:B------:R-:W-:Y:S01]  /*16a0*/  LOP3.LUT R173, R163, 0x68, RZ, 0xfc, !PT ;  /* 0x00000068a3ad7812 */ /* 0x000fe200078efcff */
[----:B--2---:R-:W-:Y:S04]  /*16b0*/  STS.U8 [R155+UR6], R78 ;  /* 0x0000004e9b007988 */ /* 0x004fe80008000006 */
[----:B---3--:R-:W-:Y:S04]  /*16c0*/  STS.U8 [R155+UR6+0x100], R80 ;  /* 0x000100509b007988 */ /* 0x008fe80008000006 */
[----:B----4-:R-:W-:Y:S04]  /*16d0*/  STS.U8 [R155+UR6+0x200], R82 ;  /* 0x000200529b007988 */ /* 0x010fe80008000006 */
[----:B-----5:R-:W-:Y:S04]  /*16e0*/  STS.U8 [R155+UR6+0x300], R84 ;  /* 0x000300549b007988 */ /* 0x020fe80008000006 */
[----:B------:R-:W-:Y:S04]  /*16f0*/  STS.U8 [R155+UR6+0x400], R86 ;  /* 0x000400569b007988 */ /* 0x000fe80008000006 */
        /* <DEDUP_REMOVED lines=10> */
[----:B------:R-:W-:Y:S01]  /*17a0*/  STS.U8 [R155+UR6+0xf00], R50 ;  /* 0x000f00329b007988 */ /* 0x000fe20008000006 */
[----:B------:R-:W-:Y:S06]  /*17b0*/  BAR.SYNC.DEFER_BLOCKING 0x0 ;  /* 0x0000000000007b1d */ /* 0x000fec0000010000 */
[----:B------:R-:W0:Y:S04]  /*17c0*/  LDSM.16.M88.4 R104, [R154] ;  /* 0x000000009a68783b */ /* 0x000e280000000200 */
[----:B------:R-:W1:Y:S04]  /*17d0*/  LDSM.16.MT88.4 R72, [R153+0x1000] ;  /* 0x001000009948783b */ /* 0x000e680000004200 */
[----:B------:R-:W2:Y:S04]  /*17e0*/  LDSM.16.MT88.4 R52, [R153+0x1400] ;  /* 0x001400009934783b */ /* 0x000ea80000004200 */
[----:B------:R-:W3:Y:S04]  /*17f0*/  LDSM.16.M88.4 R76, [R154+0x200] ;  /* 0x000200009a4c783b */ /* 0x000ee80000000200 */
[----:B------:R-:W4:Y:S04]  /*1800*/  LDSM.16.M88.4 R80, [R154+0x600] ;  /* 0x000600009a50783b */ /* 0x000f280000000200 */
[----:B------:R-:W5:Y:S04]  /*1810*/  LDG.E.U8 R210, desc[UR10][R210.64] ;  /* 0x0000000ad2d27981 */ /* 0x000f68000c1e1100 */
[----:B------:R-:W5:Y:S04]  /*1820*/  LDG.E.U8 R238, desc[UR10][R238.64] ;  /* 0x0000000aeeee7981 */ /* 0x000f68000c1e1100 */
[----:B------:R-:W5:Y:S04]  /*1830*/  LDG.E.U8 R226, desc[UR10][R226.64] ;  /* 0x0000000ae2e27981 */ /* 0x000f68000c1e1100 */
[----:B------:R-:W5:Y:S04]  /*1840*/  LDG.E.U8 R218, desc[UR10][R218.64] ;  /* 0x0000000adada7981 */ /* 0x000f68000c1e1100 */
[----:B------:R-:W5:Y:S01]  /*1850*/  LDG.E.U8 R245, desc[UR10][R244.64] ;  /* 0x0000000af4f57981 */ /* 0x000f62000c1e1100 */
[----:B0-----:R-:W-:-:S03]  /*1860*/  F2FP.F16.E4M3.UNPACK_B R96, R106 ;  /* 0x0000006aff60723e */ /* 0x001fc600020006ff */
[----:B------:R-:W5:Y:S01]  /*1870*/  LDG.E.U8 R233, desc[UR10][R232.64] ;  /* 0x0000000ae8e97981 */ /* 0x000f62000c1e1100 */
[----:B------:R-:W-:Y:S01]  /*1880*/  F2FP.F16.E4M3.UNPACK_B R97, R107 ;  /* 0x0000006bff61723e */ /* 0x000fe200020006ff */
[----:B-1----:R-:W-:Y:S01]  /*1890*/  IMAD.MOV.U32 R48, RZ, RZ, R72 ;  /* 0x000000ffff307224 */ /* 0x002fe200078e0048 */
[----:B------:R-:W-:Y:S01]  /*18a0*/  F2FP.F16.E4M3.UNPACK_B R100, R104 ;  /* 0x00000068ff64723e */ /* 0x000fe200020006ff */
[----:B------:R-:W-:Y:S01]  /*18b0*/  IMAD.MOV.U32 R49, RZ, RZ, R74 ;  /* 0x000000ffff317224 */ /* 0x000fe200078e004a */
[----:B------:R-:W-:Y:S01]  /*18c0*/  F2FP.F16.E4M3.UNPACK_B R101, R105 ;  /* 0x00000069ff65723e */ /* 0x000fe200020006ff */
[----:B--2---:R-:W-:Y:S01]  /*18d0*/  IMAD.MOV.U32 R50, RZ, RZ, R52 ;  /* 0x000000ffff327224 */ /* 0x004fe200078e0034 */
[----:B------:R-:W-:Y:S01]  /*18e0*/  F2FP.F16.E4M3.UNPACK_B R106, R106.H1 ;  /* 0x0000006aff6a723e */ /* 0x000fe200030006ff */
[----:B------:R-:W-:Y:S01]  /*18f0*/  IMAD.MOV.U32 R51, RZ, RZ, R54 ;  /* 0x000000ffff337224 */ /* 0x000fe200078e0036 */
[----:B------:R-:W-:Y:S01]  /*1900*/  F2FP.F16.E4M3.UNPACK_B R107, R107.H1 ;  /* 0x0000006bff6b723e */ /* 0x000fe200030006ff */
[----:B------:R-:W-:Y:S01]  /*1910*/  IMAD.MOV.U32 R84, RZ, RZ, R72 ;  /* 0x000000ffff547224 */ /* 0x000fe200078e0048 */
[----:B---3--:R-:W-:Y:S01]  /*1920*/  F2FP.F16.E4M3.UNPACK_B R88, R76 ;  /* 0x0000004cff58723e */ /* 0x008fe200020006ff */
[----:B------:R-:W-:Y:S01]  /*1930*/  IMAD.MOV.U32 R85, RZ, RZ, R74 ;  /* 0x000000ffff557224 */ /* 0x000fe200078e004a */
[----:B------:R-:W-:Y:S01]  /*1940*/  F2FP.F16.E4M3.UNPACK_B R89, R77 ;  /* 0x0000004dff59723e */ /* 0x000fe200020006ff */
[----:B------:R-:W-:Y:S01]  /*1950*/  IMAD.MOV.U32 R86, RZ, RZ, R52 ;  /* 0x000000ffff567224 */ /* 0x000fe200078e0034 */
[----:B------:R-:W-:Y:S01]  /*1960*/  HMMA.16816.F32 R96, R48, R96, RZ ;  /* 0x000000603060723c */ /* 0x000fe200000018ff */
[----:B------:R-:W-:Y:S01]  /*1970*/  IMAD.MOV.U32 R87, RZ, RZ, R54 ;  /* 0x000000ffff577224 */ /* 0x000fe200078e0036 */
[----:B------:R-:W-:Y:S01]  /*1980*/  F2FP.F16.E4M3.UNPACK_B R90, R78 ;  /* 0x0000004eff5a723e */ /* 0x000fe200020006ff */
[----:B------:R-:W-:Y:S01]  /*1990*/  IMAD.MOV.U32 R92, RZ, RZ, R72 ;  /* 0x000000ffff5c7224 */ /* 0x000fe200078e0048 */
[----:B------:R-:W-:Y:S01]  /*19a0*/  F2FP.F16.E4M3.UNPACK_B R91, R79 ;  /* 0x0000004fff5b723e */ /* 0x000fe200020006ff */
[----:B------:R-:W-:Y:S01]  /*19b0*/  IMAD.MOV.U32 R93, RZ, RZ, R74 ;  /* 0x000000ffff5d7224 */ /* 0x000fe200078e004a */
[----:B----4-:R-:W-:Y:S01]  /*19c0*/  F2FP.F16.E4M3.UNPACK_B R102, R82 ;  /* 0x00000052ff66723e */ /* 0x010fe200020006ff */
[----:B------:R-:W-:Y:S01]  /*19d0*/  IMAD.MOV.U32 R94, RZ, RZ, R52 ;  /* 0x000000ffff5e7224 */ /* 0x000fe200078e0034 */
[----:B------:R-:W-:Y:S01]  /*19e0*/  F2FP.F16.E4M3.UNPACK_B R103, R83 ;  /* 0x00000053ff67723e */ /* 0x000fe200020006ff */
[----:B------:R-:W-:Y:S01]  /*19f0*/  HMMA.16816.F32 R84, R84, R88, RZ ;  /* 0x000000585454723c */ /* 0x000fe200000018ff */
[----:B------:R-:W-:Y:S01]  /*1a00*/  IMAD.MOV.U32 R95, RZ, RZ, R54 ;  /* 0x000000ffff5f7224 */ /* 0x000fe200078e0036 */
[----:B------:R-:W-:Y:S01]  /*1a10*/  F2FP.F16.E4M3.UNPACK_B R76, R76.H1 ;  /* 0x0000004cff4c723e */ /* 0x000fe200030006ff */
[----:B------:R-:W-:Y:S01]  /*1a20*/  IMAD.MOV.U32 R108, RZ, RZ, R73 ;  /* 0x000000ffff6c7224 */ /* 0x000fe200078e0049 */
[----:B------:R-:W-:Y:S01]  /*1a30*/  F2FP.F16.E4M3.UNPACK_B R77, R77.H1 ;  /* 0x0000004dff4d723e */ /* 0x000fe200030006ff */
[----:B------:R-:W-:Y:S01]  /*1a40*/  IMAD.MOV.U32 R109, RZ, RZ, R75 ;  /* 0x000000ffff6d7224 */ /* 0x000fe200078e004b */
[----:B------:R-:W-:Y:S01]  /*1a50*/  HMMA.16816.F32 R88, R48, R90, RZ ;  /* 0x0000005a3058723c */ /* 0x000fe200000018ff */
[----:B------:R-:W-:Y:S01]  /*1a60*/  IMAD.MOV.U32 R110, RZ, RZ, R53 ;  /* 0x000000ffff6e7224 */ /* 0x000fe200078e0035 */
[----:B------:R-:W2:Y:S01]  /*1a70*/  LDG.E.U8 R225, desc[UR10][R224.64] ;  /* 0x0000000ae0e17981 */ /* 0x000ea2000c1e1100 */
[----:B------:R-:W-:-:S02]  /*1a80*/  IMAD.MOV.U32 R111, RZ, RZ, R55 ;  /* 0x000000ffff6f7224 */ /* 0x000fc400078e0037 */
[----:B------:R-:W-:Y:S01]  /*1a90*/  IMAD.MOV.U32 R112, RZ, RZ, R73 ;  /* 0x000000ffff707224 */ /* 0x000fe200078e0049 */
[----:B------:R-:W-:Y:S01]  /*1aa0*/  HMMA.16816.F32 R48, R48, R102, RZ ;  /* 0x000000663030723c */ /* 0x000fe200000018ff */
[----:B------:R-:W-:Y:S01]  /*1ab0*/  IMAD.MOV.U32 R114, RZ, RZ, R53 ;  /* 0x000000ffff727224 */ /* 0x000fe200078e0035 */
[----:B------:R-:W3:Y:S01]  /*1ac0*/  LDG.E.U8 R217, desc[UR10][R216.64] ;  /* 0x0000000ad8d97981 */ /* 0x000ee2000c1e1100 */
[----:B------:R-:W-:-:S03]  /*1ad0*/  IMAD.MOV.U32 R115, RZ, RZ, R55 ;  /* 0x000000ffff737224 */ /* 0x000fc600078e0037 */
[----:B------:R-:W-:Y:S01]  /*1ae0*/  HMMA.16816.F32 R100, R92, R100, RZ ;  /* 0x000000645c64723c */ /* 0x000fe200000018ff */
[----:B------:R-:W0:Y:S04]  /*1af0*/  LDSM.16.M88.4 R92, [R154+0x400] ;  /* 0x000400009a5c783b */ /* 0x000e280000000200 */
[----:B------:R-:W4:Y:S01]  /*1b00*/  LDG.E.U8 R242, desc[UR10][R242.64] ;  /* 0x0000000af2f27981 */ /* 0x000f22000c1e1100 */
[----:B------:R-:W-:Y:S03]  /*1b10*/  HMMA.16816.F32 R96, R108, R106, R96 ;  /* 0x0000006a6c60723c */ /* 0x000fe60000001860 */
[----:B------:R-:W4:Y:S04]  /*1b20*/  LDG.E.U8 R230, desc[UR10][R230.64] ;  /* 0x0000000ae6e67981 */ /* 0x000f28000c1e1100 */
[----:B------:R-:W-:Y:S01]  /*1b30*/  F2FP.F16.E4M3.UNPACK_B R106, R82.H1 ;  /* 0x00000052ff6a723e */ /* 0x000fe200030006ff */
[----:B------:R-:W4:Y:S01]  /*1b40*/  LDG.E.U8 R222, desc[UR10][R222.64] ;  /* 0x0000000adede7981 */ /* 0x000f22000c1e1100 */
[----:B------:R-:W-:-:S02]  /*1b50*/  F2FP.F16.E4M3.UNPACK_B R107, R83.H1 ;  /* 0x00000053ff6b723e */ /* 0x000fc400030006ff */
[----:B------:R-:W-:Y:S01]  /*1b60*/  F2FP.F16.E4M3.UNPACK_B R82, R104.H1 ;  /* 0x00000068ff52723e */ /* 0x000fe200030006ff */
[----:B------:R-:W-:Y:S01]  /*1b70*/  IMAD.MOV.U32 R104, RZ, RZ, R73 ;  /* 0x000000ffff687224 */ /* 0x000fe200078e0049 */
[----:B------:R-:W-:Y:S01]  /*1b80*/  F2FP.F16.E4M3.UNPACK_B R83, R105.H1 ;  /* 0x00000069ff53723e */ /* 0x000fe200030006ff */
[----:B------:R-:W-:Y:S01]  /*1b90*/  IMAD.MOV.U32 R105, RZ, RZ, R75 ;  /* 0x000000ffff697224 */ /* 0x000fe200078e004b */
[----:B------:R-:W4:Y:S01]  /*1ba0*/  LDG.E.U8 R214, desc[UR10][R214.64] ;  /* 0x0000000ad6d67981 */ /* 0x000f22000c1e1100 */
[----:B------:R-:W-:Y:S03]  /*1bb0*/  HMMA.16816.F32 R48, R108, R106, R48 ;  /* 0x0000006a6c30723c */ /* 0x000fe60000001830 */
[----:B------:R-:W4:Y:S04]  /*1bc0*/  LDG.E.U8 R241, desc[UR10][R240.64] ;  /* 0x0000000af0f17981 */ /* 0x000f28000c1e1100 */
[----:B------:R-:W-:Y:S01]  /*1bd0*/  IMAD.MOV.U32 R106, RZ, RZ, R53 ;  /* 0x000000ffff6a7224 */ /* 0x000fe200078e0035 */
[----:B------:R-:W-:Y:S01]  /*1be0*/  LOP3.LUT R109, R163, 0x61, RZ, 0xfc, !PT ;  /* 0x00000061a36d7812 */ /* 0x000fe200078efcff */
[----:B------:R-:W-:-:S02]  /*1bf0*/  IMAD.MOV.U32 R107, RZ, RZ, R55 ;  /* 0x000000ffff6b7224 */ /* 0x000fc400078e0037 */
[----:B------:R-:W-:Y:S01]  /*1c00*/  FMUL R98, R98, UR12 ;  /* 0x0000000c62627c20 */ /* 0x000fe20008400000 */
[C---:B------:R-:W-:Y:S01]  /*1c10*/  VIADD R111, R163.reuse, 0x38 ;  /* 0x00000038a36f7836 */ /* 0x040fe20000000000 */
[-C--:B------:R-:W-:Y:S01]  /*1c20*/  ISETP.GE.AND P3, PT, R156, R109.reuse, PT ;  /* 0x0000006d9c00720c */ /* 0x080fe20003f66270 */
[----:B------:R-:W-:Y:S01]  /*1c30*/  IMAD.MOV.U32 R108, RZ, RZ, R72 ;  /* 0x000000ffff6c7224 */ /* 0x000fe200078e0048 */
[----:B------:R-:W-:Y:S01]  /*1c40*/  ISETP.GE.AND P6, PT, R10, R109, PT ;  /* 0x0000006d0a00720c */ /* 0x000fe20003fc6270 */
[----:B------:R-:W-:Y:S01]  /*1c50*/  VIADD R109, R163, 0x8 ;  /* 0x00000008a36d7836 */ /* 0x000fe20000000000 */
[----:B------:R-:W-:Y:S01]  /*1c60*/  HMMA.16816.F32 R100, R104, R82, R100 ;  /* 0x000000526864723c */ /* 0x000fe20000001864 */
[----:B------:R-:W-:Y:S01]  /*1c70*/  SEL R195, RZ, 0x1, P3 ;  /* 0x00000001ffc37807 */ /* 0x000fe20001800000 */
[----:B------:R-:W-:Y:S01]  /*1c80*/  IMAD.MOV.U32 R110, RZ, RZ, R52 ;  /* 0x000000ffff6e7224 */ /* 0x000fe200078e0034 */
[----:B------:R-:W-:Y:S01]  /*1c90*/  ISETP.GE.AND P5, PT, R156, R111, PT ;  /* 0x0000006f9c00720c */ /* 0x000fe20003fa6270 */
[----:B------:R-:W-:Y:S01]  /*1ca0*/  FMUL R96, R96, UR12 ;  /* 0x0000000c60607c20 */ /* 0x000fe20008400000 */
[----:B------:R-:W-:Y:S01]  /*1cb0*/  ISETP.GE.AND P3, PT, R10, R163, PT ;  /* 0x000000a30a00720c */ /* 0x000fe20003f66270 */
[----:B------:R-:W-:Y:S01]  /*1cc0*/  FMUL R99, R99, UR12 ;  /* 0x0000000c63637c20 */ /* 0x000fe20008400000 */
[----:B0-----:R-:W-:Y:S01]  /*1cd0*/  F2FP.F16.E4M3.UNPACK_B R82, R92 ;  /* 0x0000005cff52723e */ /* 0x001fe200020006ff */
[----:B------:R-:W-:Y:S01]  /*1ce0*/  FMUL R50, R50, UR12 ;  /* 0x0000000c32327c20 */ /* 0x000fe20008400000 */
[----:B------:R-:W-:Y:S01]  /*1cf0*/  FSEL R166, R98, -INF , P3 ;  /* 0xff80000062a67808 */ /* 0x000fe20001800000 */
[----:B------:R-:W-:Y:S01]  /*1d00*/  IMAD.MOV.U32 R104, RZ, RZ, R72 ;  /* 0x000000ffff687224 */ /* 0x000fe200078e0048 */
[----:B------:R-:W-:Y:S01]  /*1d10*/  F2FP.F16.E4M3.UNPACK_B R83, R93 ;  /* 0x0000005dff53723e */ /* 0x000fe200020006ff */
[----:B------:R-:W-:Y:S01]  /*1d20*/  IMAD.MOV.U32 R105, RZ, RZ, R74 ;  /* 0x000000ffff697224 */ /* 0x000fe200078e004a */
[----:B------:R-:W-:Y:S01]  /*1d30*/  FSEL R165, R50, -INF , P5 ;  /* 0xff80000032a57808 */ /* 0x000fe20002800000 */
[----:B------:R-:W-:Y:S01]  /*1d40*/  IMAD.MOV.U32 R106, RZ, RZ, R52 ;  /* 0x000000ffff6a7224 */ /* 0x000fe200078e0034 */
[----:B------:R-:W-:Y:S01]  /*1d50*/  ISETP.GE.AND P5, PT, R10, R113, PT ;  /* 0x000000710a00720c */ /* 0x000fe20003fa6270 */
[----:B------:R-:W-:-:S02]  /*1d60*/  IMAD.MOV.U32 R107, RZ, RZ, R54 ;  /* 0x000000ffff6b7224 */ /* 0x000fc400078e0036 */
[----:B------:R-:W-:Y:S01]  /*1d70*/  FMUL R48, R48, UR12 ;  /* 0x0000000c30307c20 */ /* 0x000fe20008400000 */
[----:B------:R-:W-:Y:S01]  /*1d80*/  ISETP.GE.AND P4, PT, R10, R111, PT ;  /* 0x0000006f0a00720c */ /* 0x000fe20003f86270 */
[----:B------:R-:W-:Y:S01]  /*1d90*/  IMAD.MOV.U32 R111, RZ, RZ, R54 ;  /* 0x000000ffff6f7224 */ /* 0x000fe200078e0036 */
[----:B------:R-:W-:Y:S01]  /*1da0*/  SEL R187, RZ, 0x4, P6 ;  /* 0x00000004ffbb7807 */ /* 0x000fe20003000000 */
[----:B------:R-:W-:Y:S01]  /*1db0*/  FMUL R206, R49, UR12 ;  /* 0x0000000c31ce7c20 */ /* 0x000fe20008400000 */
[----:B------:R-:W-:Y:S01]  /*1dc0*/  FSEL R164, R48, -INF , P4 ;  /* 0xff80000030a47808 */ /* 0x000fe20002000000 */
[----:B------:R-:W-:Y:S01]  /*1dd0*/  HMMA.16816.F32 R104, R104, R82, RZ ;  /* 0x000000526868723c */ /* 0x000fe200000018ff */
[----:B------:R-:W-:Y:S01]  /*1de0*/  FMUL R100, R100, UR12 ;  /* 0x0000000c64647c20 */ /* 0x000fe20008400000 */
[----:B------:R-:W-:Y:S01]  /*1df0*/  FMUL R101, R101, UR12 ;  /* 0x0000000c65657c20 */ /* 0x000fe20008400000 */
[C---:B------:R-:W-:Y:S01]  /*1e00*/  ISETP.GE.AND P6, PT, R10.reuse, R109, PT ;  /* 0x0000006d0a00720c */ /* 0x040fe20003fc6270 */
[----:B------:R-:W-:Y:S01]  /*1e10*/  IMAD.MOV.U32 R109, RZ, RZ, R74 ;  /* 0x000000ffff6d7224 */ /* 0x000fe200078e004a */
[----:B------:R-:W-:Y:S01]  /*1e20*/  ISETP.GT.AND P4, PT, R10, R163, PT ;  /* 0x000000a30a00720c */ /* 0x000fe20003f84270 */
[----:B------:R-:W-:Y:S01]  /*1e30*/  FMUL R102, R102, UR12 ;  /* 0x0000000c66667c20 */ /* 0x000fe20008400000 */
[----:B------:R-:W-:Y:S01]  /*1e40*/  FSEL R167, R100, -INF , P3 ;  /* 0xff80000064a77808 */ /* 0x000fe20001800000 */
[----:B------:R-:W-:Y:S01]  /*1e50*/  FMUL R103, R103, UR12 ;  /* 0x0000000c67677c20 */ /* 0x000fe20008400000 */
[C---:B------:R-:W-:Y:S01]  /*1e60*/  ISETP.GE.AND P3, PT, R156.reuse, R113, PT ;  /* 0x000000719c00720c */ /* 0x040fe20003f66270 */
[----:B------:R-:W-:Y:S01]  /*1e70*/  IMAD.MOV.U32 R113, RZ, RZ, R75 ;  /* 0x000000ffff717224 */ /* 0x000fe200078e004b */
[----:B------:R-:W-:Y:S01]  /*1e80*/  F2FP.F16.E4M3.UNPACK_B R82, R94 ;  /* 0x0000005eff52723e */ /* 0x000fe200020006ff */
[----:B------:R-:W-:Y:S01]  /*1e90*/  FMUL R205, R51, UR12 ;  /* 0x0000000c33cd7c20 */ /* 0x000fe20008400000 */
[----:B------:R-:W-:Y:S01]  /*1ea0*/  F2FP.F16.E4M3.UNPACK_B R83, R95 ;  /* 0x0000005fff53723e */ /* 0x000fe200020006ff */
[----:B------:R-:W0:Y:S01]  /*1eb0*/  LDSM.16.M88.4 R48, [R154+0xc00] ;  /* 0x000c00009a30783b */ /* 0x000e220000000200 */
[----:B------:R-:W-:Y:S01]  /*1ec0*/  FSEL R168, R101, -INF , P4 ;  /* 0xff80000065a87808 */ /* 0x000fe20002000000 */
[----:B------:R-:W-:Y:S01]  /*1ed0*/  VIADD R101, R163, 0x9 ;  /* 0x00000009a3657836 */ /* 0x000fe20000000000 */
[----:B------:R-:W-:Y:S01]  /*1ee0*/  HMMA.16816.F32 R84, R112, R76, R84 ;  /* 0x0000004c7054723c */ /* 0x000fe20000001854 */
[-C--:B------:R-:W-:Y:S01]  /*1ef0*/  ISETP.GE.AND P4, PT, R156, R163.reuse, PT ;  /* 0x000000a39c00720c */ /* 0x080fe20003f86270 */
[----:B------:R-:W-:Y:S01]  /*1f00*/  IMAD.IADD R188, R195, 0x1, R188 ;  /* 0x00000001c3bc7824 */ /* 0x000fe200078e02bc */
[----:B------:R-:W-:Y:S01]  /*1f10*/  FSEL R171, R96, -INF , P6 ;  /* 0xff80000060ab7808 */ /* 0x000fe20003000000 */
[----:B------:R-:W4:Y:S01]  /*1f20*/  LDG.E.U8 R229, desc[UR10][R228.64] ;  /* 0x0000000ae4e57981 */ /* 0x000f22000c1e1100 */
[----:B------:R-:W-:Y:S01]  /*1f30*/  FSEL R169, R102, -INF , P4 ;  /* 0xff80000066a97808 */ /* 0x000fe20002000000 */
[----:B------:R-:W-:Y:S01]  /*1f40*/  HMMA.16816.F32 R108, R108, R82, RZ ;  /* 0x000000526c6c723c */ /* 0x000fe200000018ff */
[C---:B------:R-:W-:Y:S01]  /*1f50*/  ISETP.GT.AND P4, PT, R156.reuse, R163, PT ;  /* 0x000000a39c00720c */ /* 0x040fe20003f84270 */
[----:B------:R-:W-:Y:S01]  /*1f60*/  IMAD.MOV.U32 R76, RZ, RZ, R73 ;  /* 0x000000ffff4c7224 */ /* 0x000fe200078e0049 */
[----:B------:R-:W-:Y:S01]  /*1f70*/  ISETP.GE.AND P6, PT, R156, R173, PT ;  /* 0x000000ad9c00720c */ /* 0x000fe20003fc6270 */
[----:B------:R-:W-:Y:S01]  /*1f80*/  IMAD.MOV.U32 R77, RZ, RZ, R75 ;  /* 0x000000ffff4d7224 */ /* 0x000fe200078e004b */
[----:B------:R-:W-:Y:S01]  /*1f90*/  FSEL R170, R103, -INF , P4 ;  /* 0xff80000067aa7808 */ /* 0x000fe20002000000 */
[----:B------:R-:W-:Y:S01]  /*1fa0*/  IMAD.MOV.U32 R114, RZ, RZ, R52 ;  /* 0x000000ffff727224 */ /* 0x000fe200078e0034 */
[----:B------:R-:W-:Y:S01]  /*1fb0*/  F2FP.F16.E4M3.UNPACK_B R82, R78.H1 ;  /* 0x0000004eff52723e */ /* 0x000fe200030006ff */
[----:B------:R-:W-:Y:S01]  /*1fc0*/  IMAD.MOV.U32 R78, RZ, RZ, R53 ;  /* 0x000000ffff4e7224 */ /* 0x000fe200078e0035 */
[----:B------:R-:W-:Y:S01]  /*1fd0*/  F2FP.F16.E4M3.UNPACK_B R83, R79.H1 ;  /* 0x0000004fff53723e */ /* 0x000fe200030006ff */
[----:B------:R-:W-:Y:S01]  /*1fe0*/  IMAD.MOV.U32 R79, RZ, RZ, R55 ;  /* 0x000000ffff4f7224 */ /* 0x000fe200078e0037 */
[C---:B------:R-:W-:Y:S01]  /*1ff0*/  ISETP.GE.AND P4, PT, R10.reuse, R173, PT ;  /* 0x000000ad0a00720c */ /* 0x040fe20003f86270 */
[----:B------:R-:W-:Y:S01]  /*2000*/  FMUL R173, R97, UR12 ;  /* 0x0000000c61ad7c20 */ /* 0x000fe20008400000 */
[----:B------:R-:W-:Y:S01]  /*2010*/  SEL R190, RZ, 0x4, P5 ;  /* 0x00000004ffbe7807 */ /* 0x000fe20002800000 */
[----:B------:R-:W-:Y:S01]  /*2020*/  VIADD R97, R163, 0x11 ;  /* 0x00000011a3617836 */ /* 0x000fe20000000000 */
[----:B------:R-:W-:Y:S01]  /*2030*/  SEL R112, RZ, 0x1, P3 ;  /* 0x00000001ff707807 */ /* 0x000fe20001800000 */
[----:B------:R-:W-:Y:S01]  /*2040*/  IMAD.MOV.U32 R115, RZ, RZ, R54 ;  /* 0x000000ffff737224 */ /* 0x000fe200078e0036 */
[-C--:B------:R-:W-:Y:S01]  /*2050*/  ISETP.GE.AND P5, PT, R10, R101.reuse, PT ;  /* 0x000000650a00720c */ /* 0x080fe20003fa6270 */
[----:B------:R-:W-:Y:S01]  /*2060*/  HMMA.16816.F32 R88, R76, R82, R88 ;  /* 0x000000524c58723c */ /* 0x000fe20000001858 */
[----:B------:R-:W-:Y:S01]  /*2070*/  ISETP.GE.AND P3, PT, R156, R101, PT ;  /* 0x000000659c00720c */ /* 0x000fe20003f66270 */
[----:B------:R-:W-:Y:S01]  /*2080*/  FMUL R176, R85, UR12 ;  /* 0x0000000c55b07c20 */ /* 0x000fe20008400000 */
[----:B------:R-:W-:Y:S01]  /*2090*/  FSEL R173, R173, -INF , P5 ;  /* 0xff800000adad7808 */ /* 0x000fe20002800000 */
[----:B------:R-:W-:Y:S01]  /*20a0*/  FMUL R87, R87, UR12 ;  /* 0x0000000c57577c20 */ /* 0x000fe20008400000 */
[----:B------:R-:W-:Y:S01]  /*20b0*/  FSEL R172, R99, -INF , P3 ;  /* 0xff80000063ac7808 */ /* 0x000fe20001800000 */
[----:B------:R-:W-:Y:S01]  /*20c0*/  FMUL R84, R84, UR12 ;  /* 0x0000000c54547c20 */ /* 0x000fe20008400000 */
[C---:B------:R-:W-:Y:S01]  /*20d0*/  VIADD R83, R163.reuse, 0x10 ;  /* 0x00000010a3537836 */ /* 0x040fe20000000000 */
[----:B------:R-:W-:Y:S01]  /*20e0*/  SEL R197, RZ, 0x7fff8, P4 ;  /* 0x0007fff8ffc57807 */ /* 0x000fe20002000000 */
[----:B------:R-:W-:Y:S01]  /*20f0*/  FMUL R86, R86, UR12 ;  /* 0x0000000c56567c20 */ /* 0x000fe20008400000 */
[----:B------:R-:W-:Y:S01]  /*2100*/  SEL R113, RZ, 0x1fffe, P6 ;  /* 0x0001fffeff717807 */ /* 0x000fe20003000000 */
[C---:B------:R-:W-:Y:S01]  /*2110*/  VIADD R85, R163.reuse, 0x19 ;  /* 0x00000019a3557836 */ /* 0x040fe20000000000 */
[-C--:B------:R-:W-:Y:S01]  /*2120*/  ISETP.GE.AND P5, PT, R10, R97.reuse, PT ;  /* 0x000000610a00720c */ /* 0x080fe20003fa6270 */
[C---:B------:R-:W-:Y:S01]  /*2130*/  VIADD R99, R163.reuse, 0x39 ;  /* 0x00000039a3637836 */ /* 0x040fe20000000000 */
[----:B------:R-:W-:Y:S01]  /*2140*/  ISETP.GE.AND P3, PT, R156, R97, PT ;  /* 0x000000619c00720c */ /* 0x000fe20003f66270 */
[----:B------:R-:W-:Y:S01]  /*2150*/  VIADD R97, R163, 0x31 ;  /* 0x00000031a3617836 */ /* 0x000fe20000000000 */
[-C--:B------:R-:W-:Y:S01]  /*2160*/  ISETP.GE.AND P4, PT, R10, R83.reuse, PT ;  /* 0x000000530a00720c */ /* 0x080fe20003f86270 */
[----:B------:R-:W-:Y:S01]  /*2170*/  IMAD.IADD R112, R112, 0x1, R113 ;  /* 0x0000000170707824 */ /* 0x000fe200078e0271 */
[----:B------:R-:W-:Y:S01]  /*2180*/  ISETP.GE.AND P6, PT, R156, R83, PT ;  /* 0x000000539c00720c */ /* 0x000fe20003fc6270 */
[----:B------:R-:W-:Y:S01]  /*2190*/  IMAD.MOV.U32 R113, RZ, RZ, R74 ;  /* 0x000000ffff717224 */ /* 0x000fe200078e004a */
[----:B------:R-:W-:Y:S01]  /*21a0*/  FSEL R176, R176, -INF , P5 ;  /* 0xff800000b0b07808 */ /* 0x000fe20002800000 */
[----:B------:R-:W4:Y:S01]  /*21b0*/  LDG.E.U8 R221, desc[UR10][R220.64] ;  /* 0x0000000adcdd7981 */ /* 0x000f22000c1e1100 */
[----:B------:R-:W-:-:S02]  /*21c0*/  FSEL R174, R87, -INF , P3 ;  /* 0xff80000057ae7808 */ /* 0x000fc40001800000 */
[----:B------:R-:W-:Y:S01]  /*21d0*/  FSEL R177, R84, -INF , P4 ;  /* 0xff80000054b17808 */ /* 0x000fe20002000000 */
[----:B------:R-:W-:Y:S01]  /*21e0*/  FMUL R88, R88, UR12 ;  /* 0x0000000c58587c20 */ /* 0x000fe20008400000 */
[----:B------:R-:W-:Y:S01]  /*21f0*/  FSEL R175, R86, -INF , P6 ;  /* 0xff80000056af7808 */ /* 0x000fe20003000000 */
[----:B------:R-:W-:Y:S01]  /*2200*/  FMUL R183, R89, UR12 ;  /* 0x0000000c59b77c20 */ /* 0x000fe20008400000 */
[-C--:B------:R-:W-:Y:S01]  /*2210*/  ISETP.GE.AND P5, PT, R10, R85.reuse, PT ;  /* 0x000000550a00720c */ /* 0x080fe20003fa6270 */
[----:B------:R-:W-:Y:S01]  /*2220*/  FMUL R182, R90, UR12 ;  /* 0x0000000c5ab67c20 */ /* 0x000fe20008400000 */
[----:B------:R-:W-:Y:S01]  /*2230*/  ISETP.GE.AND P3, PT, R156, R85, PT ;  /* 0x000000559c00720c */ /* 0x000fe20003f66270 */
[----:B------:R-:W-:Y:S01]  /*2240*/  FMUL R181, R91, UR12 ;  /* 0x0000000c5bb57c20 */ /* 0x000fe20008400000 */
[----:B------:R-:W-:Y:S01]  /*2250*/  F2FP.F16.E4M3.UNPACK_B R92, R92.H1 ;  /* 0x0000005cff5c723e */ /* 0x000fe200030006ff */
[----:B------:R-:W1:Y:S01]  /*2260*/  LDSM.16.M88.4 R84, [R154+0xa00] ;  /* 0x000a00009a54783b */ /* 0x000e620000000200 */
[----:B------:R-:W-:Y:S01]  /*2270*/  F2FP.F16.E4M3.UNPACK_B R93, R93.H1 ;  /* 0x0000005dff5d723e */ /* 0x000fe200030006ff */
[----:B------:R-:W-:Y:S01]  /*2280*/  IMAD.MOV.U32 R89, RZ, RZ, R75 ;  /* 0x000000ffff597224 */ /* 0x000fe200078e004b */
[----:B------:R-:W-:Y:S01]  /*2290*/  F2FP.F16.E4M3.UNPACK_B R82, R80 ;  /* 0x00000050ff52723e */ /* 0x000fe200020006ff */
[----:B------:R-:W-:Y:S01]  /*22a0*/  IMAD.MOV.U32 R90, RZ, RZ, R53 ;  /* 0x000000ffff5a7224 */ /* 0x000fe200078e0035 */
[----:B------:R-:W-:Y:S01]  /*22b0*/  F2FP.F16.E4M3.UNPACK_B R83, R81 ;  /* 0x00000051ff53723e */ /* 0x000fe200020006ff */
[----:B------:R-:W-:Y:S01]  /*22c0*/  IMAD.MOV.U32 R91, RZ, RZ, R55 ;  /* 0x000000ffff5b7224 */ /* 0x000fe200078e0037 */
[----:B------:R-:W-:Y:S01]  /*22d0*/  F2FP.F16.E4M3.UNPACK_B R94, R94.H1 ;  /* 0x0000005eff5e723e */ /* 0x000fe200030006ff */
[----:B------:R-:W-:Y:S01]  /*22e0*/  HMMA.16816.F32 R104, R76, R92, R104 ;  /* 0x0000005c4c68723c */ /* 0x000fe20000001868 */
[----:B------:R-:W-:Y:S01]  /*22f0*/  F2FP.F16.E4M3.UNPACK_B R95, R95.H1 ;  /* 0x0000005fff5f723e */ /* 0x000fe200030006ff */
[----:B------:R-:W4:Y:S01]  /*2300*/  LDG.E.U8 R213, desc[UR10][R212.64] ;  /* 0x0000000ad4d57981 */ /* 0x000f22000c1e1100 */
[----:B------:R-:W-:-:S02]  /*2310*/  FSEL R183, R183, -INF , P5 ;  /* 0xff800000b7b77808 */ /* 0x000fc40002800000 */
[----:B------:R-:W-:Y:S02]  /*2320*/  FSEL R181, R181, -INF , P3 ;  /* 0xff800000b5b57808 */ /* 0x000fe40001800000 */
[----:B------:R-:W-:Y:S01]  /*2330*/  IMAD.MOV.U32 R76, RZ, RZ, R72 ;  /* 0x000000ffff4c7224 */ /* 0x000fe200078e0048 */
[-C--:B0-----:R-:W-:Y:S01]  /*2340*/  F2FP.F16.E4M3.UNPACK_B R96, R48.reuse ;  /* 0x00000030ff60723e */ /* 0x081fe200020006ff */
[----:B------:R-:W-:Y:S01]  /*2350*/  IMAD.MOV.U32 R77, RZ, RZ, R74 ;  /* 0x000000ffff4d7224 */ /* 0x000fe200078e004a */
[----:B------:R-:W-:Y:S01]  /*2360*/  SEL R98, RZ, 0x1, P2 ;  /* 0x00000001ff627807 */ /* 0x000fe20001000000 */
[----:B------:R-:W-:Y:S01]  /*2370*/  IMAD.MOV.U32 R78, RZ, RZ, R52 ;  /* 0x000000ffff4e7224 */ /* 0x000fe200078e0034 */
[----:B------:R-:W-:Y:S01]  /*2380*/  F2FP.F16.E4M3.UNPACK_B R48, R48.H1 ;  /* 0x00000030ff30723e */ /* 0x000fe200030006ff */
[----:B------:R-:W-:Y:S01]  /*2390*/  IMAD.MOV.U32 R79, RZ, RZ, R54 ;  /* 0x000000ffff4f7224 */ /* 0x000fe200078e0036 */
[----:B------:R-:W-:Y:S01]  /*23a0*/  LOP3.LUT R188, R188, 0x3, RZ, 0xc0, !PT ;  /* 0x00000003bcbc7812 */ /* 0x000fe200078ec0ff */
[----:B------:R-:W-:-:S02]  /*23b0*/  VIADD R93, R163, 0x18 ;  /* 0x00000018a35d7836 */ /* 0x000fc40000000000 */
[----:B------:R-:W-:Y:S01]  /*23c0*/  IMAD.IADD R185, R98, 0x1, R185 ;  /* 0x0000000162b97824 */ /* 0x000fe200078e02b9 */
[----:B------:R-:W-:Y:S01]  /*23d0*/  IADD3 R186, R188, R186, R187 ;  /* 0x000000babcba7210 */ /* 0x000fe20007ffe0bb */
[----:B------:R-:W-:Y:S01]  /*23e0*/  IMAD.MOV.U32 R98, RZ, RZ, R52 ;  /* 0x000000ffff627224 */ /* 0x000fe200078e0034 */
[----:B------:R-:W-:Y:S01]  /*23f0*/  HMMA.16816.F32 R76, R76, R82, RZ ;  /* 0x000000524c4c723c */ /* 0x000fe200000018ff */
[-C--:B------:R-:W-:Y:S02]  /*2400*/  ISETP.GE.AND P4, PT, R10, R93.reuse, PT ;  /* 0x0000005d0a00720c */ /* 0x080fe40003f86270 */
[----:B------:R-:W-:Y:S01]  /*2410*/  ISETP.GE.AND P6, PT, R156, R93, PT ;  /* 0x0000005d9c00720c */ /* 0x000fe20003fc6270 */
[C---:B------:R-:W-:Y:S01]  /*2420*/  VIADD R93, R163.reuse, 0x21 ;  /* 0x00000021a35d7836 */ /* 0x040fe20000000000 */
[----:B------:R-:W-:Y:S01]  /*2430*/  FSEL R184, R88, -INF , P4 ;  /* 0xff80000058b87808 */ /* 0x000fe20002000000 */
[----:B------:R-:W-:Y:S01]  /*2440*/  IMAD.MOV.U32 R88, RZ, RZ, R73 ;  /* 0x000000ffff587224 */ /* 0x000fe200078e0049 */
[----:B------:R-:W-:Y:S01]  /*2450*/  FSEL R182, R182, -INF , P6 ;  /* 0xff800000b6b67808 */ /* 0x000fe20003000000 */
[----:B------:R-:W-:-:S02]  /*2460*/  VIADD R83, R163, 0x20 ;  /* 0x00000020a3537836 */ /* 0x000fc40000000000 */
[----:B------:R-:W-:Y:S01]  /*2470*/  FMUL R104, R104, UR12 ;  /* 0x0000000c68687c20 */ /* 0x000fe20008400000 */
[----:B------:R-:W-:Y:S01]  /*2480*/  FMUL R106, R106, UR12 ;  /* 0x0000000c6a6a7c20 */ /* 0x000fe20008400000 */
[----:B------:R-:W-:Y:S01]  /*2490*/  IMAD.MOV.U32 R82, RZ, RZ, R53 ;  /* 0x000000ffff527224 */ /* 0x000fe200078e0035 */
[C---:B------:R-:W-:Y:S01]  /*24a0*/  ISETP.GE.AND P5, PT, R10.reuse, R93, PT ;  /* 0x0000005d0a00720c */ /* 0x040fe20003fa6270 */
[----:B------:R-:W-:Y:S01]  /*24b0*/  HMMA.16816.F32 R108, R88, R94, R108 ;  /* 0x0000005e586c723c */ /* 0x000fe2000000186c */
[-C--:B------:R-:W-:Y:S01]  /*24c0*/  ISETP.GE.AND P4, PT, R10, R83.reuse, PT ;  /* 0x000000530a00720c */ /* 0x080fe20003f86270 */
[----:B------:R-:W-:Y:S01]  /*24d0*/  FMUL R105, R105, UR12 ;  /* 0x0000000c69697c20 */ /* 0x000fe20008400000 */
[C---:B------:R-:W-:Y:S01]  /*24e0*/  ISETP.GE.AND P6, PT, R156.reuse, R83, PT ;  /* 0x000000539c00720c */ /* 0x040fe20003fc6270 */
[----:B------:R-:W-:Y:S01]  /*24f0*/  IMAD.MOV.U32 R83, RZ, RZ, R55 ;  /* 0x000000ffff537224 */ /* 0x000fe200078e0037 */
[----:B------:R-:W-:Y:S01]  /*2500*/  ISETP.GE.AND P3, PT, R156, R93, PT ;  /* 0x0000005d9c00720c */ /* 0x000fe20003f66270 */
[----:B------:R-:W-:Y:S01]  /*2510*/  FMUL R107, R107, UR12 ;  /* 0x0000000c6b6b7c20 */ /* 0x000fe20008400000 */
[----:B------:R-:W-:Y:S01]  /*2520*/  F2FP.F16.E4M3.UNPACK_B R88, R80.H1 ;  /* 0x00000050ff58723e */ /* 0x000fe200030006ff */
[----:B------:R-:W-:Y:S01]  /*2530*/  IMAD.MOV.U32 R80, RZ, RZ, R73 ;  /* 0x000000ffff507224 */ /* 0x000fe200078e0049 */
[----:B------:R-:W-:Y:S01]  /*2540*/  F2FP.F16.E4M3.UNPACK_B R89, R81.H1 ;  /* 0x00000051ff59723e */ /* 0x000fe200030006ff */
[----:B------:R-:W-:Y:S01]  /*2550*/  IMAD.MOV.U32 R81, RZ, RZ, R75 ;  /* 0x000000ffff517224 */ /* 0x000fe200078e004b */
[----:B------:R-:W-:Y:S01]  /*2560*/  FSEL R194, R104, -INF , P4 ;  /* 0xff80000068c27808 */ /* 0x000fe20002000000 */
[C---:B------:R-:W-:Y:S01]  /*2570*/  VIADD R91, R163.reuse, 0x28 ;  /* 0x00000028a35b7836 */ /* 0x040fe20000000000 */
[----:B------:R-:W-:Y:S01]  /*2580*/  FSEL R192, R106, -INF , P6 ;  /* 0xff8000006ac07808 */ /* 0x000fe20003000000 */
[----:B------:R-:W-:Y:S01]  /*2590*/  VIADD R93, R163, 0x29 ;  /* 0x00000029a35d7836 */ /* 0x000fe20000000000 */
[----:B------:R-:W-:Y:S01]  /*25a0*/  FSEL R193, R105, -INF , P5 ;  /* 0xff80000069c17808 */ /* 0x000fe20002800000 */
[----:B------:R-:W-:Y:S01]  /*25b0*/  VIADD R95, R163, 0x30 ;  /* 0x00000030a35f7836 */ /* 0x000fe20000000000 */
[-C--:B------:R-:W-:Y:S01]  /*25c0*/  ISETP.GE.AND P4, PT, R10, R91.reuse, PT ;  /* 0x0000005b0a00720c */ /* 0x080fe20003f86270 */
[--C-:B------:R-:W-:Y:S01]  /*25d0*/  IMAD.MOV.U32 R94, RZ, RZ, R53.reuse ;  /* 0x000000ffff5e7224 */ /* 0x100fe200078e0035 */
[----:B------:R-:W-:Y:S01]  /*25e0*/  ISETP.GE.AND P6, PT, R156, R91, PT ;  /* 0x0000005b9c00720c */ /* 0x000fe20003fc6270 */
[----:B------:R-:W-:Y:S01]  /*25f0*/  IMAD.MOV.U32 R106, RZ, RZ, R53 ;  /* 0x000000ffff6a7224 */ /* 0x000fe200078e0035 */
[----:B------:R-:W-:Y:S01]  /*2600*/  FSEL R191, R107, -INF , P3 ;  /* 0xff8000006bbf7808 */ /* 0x000fe20001800000 */
[----:B------:R-:W-:Y:S01]  /*2610*/  HMMA.16816.F32 R88, R80, R88, R76 ;  /* 0x000000585058723c */ /* 0x000fe2000000184c */
[-C--:B------:R-:W-:Y:S01]  /*2620*/  ISETP.GE.AND P5, PT, R10, R93.reuse, PT ;  /* 0x0000005d0a00720c */ /* 0x080fe20003fa6270 */
[----:B------:R-:W-:Y:S01]  /*2630*/  FMUL R108, R108, UR12 ;  /* 0x0000000c6c6c7c20 */ /* 0x000fe20008400000 */
[----:B------:R-:W-:Y:S01]  /*2640*/  ISETP.GE.AND P3, PT, R156, R93, PT ;  /* 0x0000005d9c00720c */ /* 0x000fe20003f66270 */
[----:B------:R-:W-:Y:S01]  /*2650*/  FMUL R110, R110, UR12 ;  /* 0x0000000c6e6e7c20 */ /* 0x000fe20008400000 */
[----:B-1----:R-:W-:Y:S01]  /*2660*/  F2FP.F16.E4M3.UNPACK_B R92, R86 ;  /* 0x00000056ff5c723e */ /* 0x002fe200020006ff */
[----:B------:R-:W-:Y:S01]  /*2670*/  FMUL R109, R109, UR12 ;  /* 0x0000000c6d6d7c20 */ /* 0x000fe20008400000 */
[----:B------:R-:W-:Y:S01]  /*2680*/  F2FP.F16.E4M3.UNPACK_B R93, R87 ;  /* 0x00000057ff5d723e */ /* 0x000fe200020006ff */
[----:B------:R-:W-:Y:S01]  /*2690*/  IMAD.MOV.U32 R80, RZ, RZ, R72 ;  /* 0x000000ffff507224 */ /* 0x000fe200078e0048 */
[----:B------:R-:W-:Y:S01]  /*26a0*/  F2FP.F16.E4M3.UNPACK_B R100, R84 ;  /* 0x00000054ff64723e */ /* 0x000fe200020006ff */
[----:B------:R-:W-:Y:S01]  /*26b0*/  IMAD.MOV.U32 R81, RZ, RZ, R74 ;  /* 0x000000ffff517224 */ /* 0x000fe200078e004a */
[----:B------:R-:W-:Y:S01]  /*26c0*/  F2FP.F16.E4M3.UNPACK_B R101, R85 ;  /* 0x00000055ff65723e */ /* 0x000fe200020006ff */
[----:B------:R-:W-:Y:S01]  /*26d0*/  IMAD.MOV.U32 R82, RZ, RZ, R52 ;  /* 0x000000ffff527224 */ /* 0x000fe200078e0034 */
[----:B------:R-:W-:Y:S01]  /*26e0*/  FSEL R200, R108, -INF , P4 ;  /* 0xff8000006cc87808 */ /* 0x000fe20002000000 */
[----:B------:R-:W-:Y:S01]  /*26f0*/  IMAD.MOV.U32 R83, RZ, RZ, R54 ;  /* 0x000000ffff537224 */ /* 0x000fe200078e0036 */
[----:B------:R-:W-:Y:S01]  /*2700*/  FSEL R199, R110, -INF , P6 ;  /* 0xff8000006ec77808 */ /* 0x000fe20003000000 */
[----:B------:R-:W-:Y:S01]  /*2710*/  IMAD.MOV.U32 R76, RZ, RZ, R72 ;  /* 0x000000ffff4c7224 */ /* 0x000fe200078e0048 */
[-C--:B------:R-:W-:Y:S01]  /*2720*/  ISETP.GE.AND P4, PT, R10, R95.reuse, PT ;  /* 0x0000005f0a00720c */ /* 0x080fe20003f86270 */
[----:B------:R-:W-:Y:S01]  /*2730*/  IMAD.MOV.U32 R77, RZ, RZ, R74 ;  /* 0x000000ffff4d7224 */ /* 0x000fe200078e004a */
[----:B------:R-:W-:Y:S01]  /*2740*/  ISETP.GE.AND P6, PT, R156, R95, PT ;  /* 0x0000005f9c00720c */ /* 0x000fe20003fc6270 */
[----:B------:R-:W-:Y:S01]  /*2750*/  IMAD.MOV.U32 R78, RZ, RZ, R52 ;  /* 0x000000ffff4e7224 */ /* 0x000fe200078e0034 */
[----:B------:R-:W-:Y:S01]  /*2760*/  HMMA.16816.F32 R80, R80, R92, RZ ;  /* 0x0000005c5050723c */ /* 0x000fe200000018ff */
[----:B------:R-:W-:Y:S01]  /*2770*/  IMAD.MOV.U32 R79, RZ, RZ, R54 ;  /* 0x000000ffff4f7224 */ /* 0x000fe200078e0036 */
[----:B------:R-:W-:Y:S01]  /*2780*/  F2FP.F16.E4M3.UNPACK_B R86, R86.H1 ;  /* 0x00000056ff56723e */ /* 0x000fe200030006ff */
[----:B------:R-:W-:Y:S01]  /*2790*/  IMAD.MOV.U32 R95, RZ, RZ, R55 ;  /* 0x000000ffff5f7224 */ /* 0x000fe200078e0037 */
[----:B------:R-:W-:Y:S01]  /*27a0*/  F2FP.F16.E4M3.UNPACK_B R87, R87.H1 ;  /* 0x00000057ff57723e */ /* 0x000fe200030006ff */
[----:B------:R-:W-:Y:S01]  /*27b0*/  FMUL R111, R111, UR12 ;  /* 0x0000000c6f6f7c20 */ /* 0x000fe20008400000 */
[----:B------:R-:W-:Y:S01]  /*27c0*/  FMUL R88, R88, UR12 ;  /* 0x0000000c58587c20 */ /* 0x000fe20008400000 */
[----:B------:R-:W-:Y:S01]  /*27d0*/  IMAD.MOV.U32 R92, RZ, RZ, R73 ;  /* 0x000000ffff5c7224 */ /* 0x000fe200078e0049 */
[----:B------:R-:W-:Y:S01]  /*27e0*/  HMMA.16816.F32 R100, R76, R100, RZ ;  /* 0x000000644c64723c */ /* 0x000fe200000018ff */
[----:B------:R-:W0:Y:S01]  /*27f0*/  LDSM.16.M88.4 R76, [R154+0x800] ;  /* 0x000800009a4c783b */ /* 0x000e220000000200 */
[----:B------:R-:W-:-:S02]  /*2800*/  IMAD.MOV.U32 R93, RZ, RZ, R75 ;  /* 0x000000ffff5d7224 */ /* 0x000fc400078e004b */
[----:B------:R-:W-:Y:S01]  /*2810*/  FMUL R90, R90, UR12 ;  /* 0x0000000c5a5a7c20 */ /* 0x000fe20008400000 */
[----:B------:R-:W-:Y:S01]  /*2820*/  FSEL R202, R109, -INF , P5 ;  /* 0xff8000006dca7808 */ /* 0x000fe20002800000 */
[----:B------:R-:W-:Y:S01]  /*2830*/  FMUL R208, R89, UR12 ;  /* 0x0000000c59d07c20 */ /* 0x000fe20008400000 */
[----:B------:R-:W-:Y:S01]  /*2840*/  FSEL R203, R111, -INF , P3 ;  /* 0xff8000006fcb7808 */ /* 0x000fe20001800000 */
[----:B------:R-:W-:Y:S01]  /*2850*/  FMUL R91, R91, UR12 ;  /* 0x0000000c5b5b7c20 */ /* 0x000fe20008400000 */
[----:B------:R-:W-:Y:S01]  /*2860*/  FSEL R204, R88, -INF , P4 ;  /* 0xff80000058cc7808 */ /* 0x000fe20002000000 */
[----:B------:R-:W-:Y:S01]  /*2870*/  IMAD.MOV.U32 R107, RZ, RZ, R55 ;  /* 0x000000ffff6b7224 */ /* 0x000fe200078e0037 */
[----:B------:R-:W-:Y:S02]  /*2880*/  FSEL R201, R90, -INF , P6 ;  /* 0xff8000005ac97808 */ /* 0x000fe40003000000 */
[-C--:B------:R-:W-:Y:S02]  /*2890*/  ISETP.GE.AND P5, PT, R10, R97.reuse, PT ;  /* 0x000000610a00720c */ /* 0x080fe40003fa6270 */
[----:B------:R-:W-:Y:S01]  /*28a0*/  ISETP.GE.AND P3, PT, R156, R97, PT ;  /* 0x000000619c00720c */ /* 0x000fe20003f66270 */
[----:B------:R-:W-:Y:S01]  /*28b0*/  HMMA.16816.F32 R80, R92, R86, R80 ;  /* 0x000000565c50723c */ /* 0x000fe20000001850 */
[----:B------:R-:W-:-:S02]  /*28c0*/  ISETP.GE.AND P4, PT, R10, R99, PT ;  /* 0x000000630a00720c */ /* 0x000fc40003f86270 */
[----:B------:R-:W-:Y:S02]  /*28d0*/  ISETP.GE.AND P6, PT, R156, R99, PT ;  /* 0x000000639c00720c */ /* 0x000fe40003fc6270 */
[----:B------:R-:W-:Y:S02]  /*28e0*/  FSEL R208, R208, -INF , P5 ;  /* 0xff800000d0d07808 */ /* 0x000fe40002800000 */
[C---:B------:R-:W-:Y:S01]  /*28f0*/  LOP3.LUT R95, R163.reuse, 0x59, RZ, 0xfc, !PT ;  /* 0x00000059a35f7812 */ /* 0x040fe200078efcff */
[----:B------:R-:W-:Y:S01]  /*2900*/  IMAD.MOV.U32 R86, RZ, RZ, R53 ;  /* 0x000000ffff567224 */ /* 0x000fe200078e0035 */
[----:B------:R-:W-:Y:S01]  /*2910*/  LOP3.LUT R93, R163, 0x58, RZ, 0xfc, !PT ;  /* 0x00000058a35d7812 */ /* 0x000fe200078efcff */
[----:B------:R-:W-:Y:S01]  /*2920*/  IMAD.MOV.U32 R87, RZ, RZ, R55 ;  /* 0x000000ffff577224 */ /* 0x000fe200078e0037 */
[----:B------:R-:W-:Y:S02]  /*2930*/  FSEL R207, R91, -INF , P3 ;  /* 0xff8000005bcf7808 */ /* 0x000fe40001800000 */
[----:B------:R-:W-:-:S02]  /*2940*/  FSEL R206, R206, -INF , P4 ;  /* 0xff800000cece7808 */ /* 0x000fc40002000000 */
[----:B------:R-:W-:Y:S02]  /*2950*/  FSEL R205, R205, -INF , P6 ;  /* 0xff800000cdcd7808 */ /* 0x000fe40003000000 */
[-C--:B------:R-:W-:Y:S02]  /*2960*/  ISETP.GE.AND P5, PT, R156, R95.reuse, PT ;  /* 0x0000005f9c00720c */ /* 0x080fe40003fa6270 */
[----:B------:R-:W-:Y:S02]  /*2970*/  ISETP.GE.AND P3, PT, R10, R95, PT ;  /* 0x0000005f0a00720c */ /* 0x000fe40003f66270 */
[-C--:B------:R-:W-:Y:S02]  /*2980*/  ISETP.GE.AND P4, PT, R156, R93.reuse, PT ;  /* 0x0000005d9c00720c */ /* 0x080fe40003f86270 */
[----:B------:R-:W-:Y:S01]  /*2990*/  ISETP.GE.AND P6, PT, R10, R93, PT ;  /* 0x0000005d0a00720c */ /* 0x000fe20003fc6270 */
[----:B------:R-:W-:Y:S01]  /*29a0*/  FMUL R81, R81, UR12 ;  /* 0x0000000c51517c20 */ /* 0x000fe20008400000 */
[----:B------:R-:W1:Y:S01]  /*29b0*/  LDSM.16.M88.4 R92, [R154+0xe00] ;  /* 0x000e00009a5c783b */ /* 0x000e620000000200 */
[----:B------:R-:W-:Y:S01]  /*29c0*/  F2FP.F16.E4M3.UNPACK_B R88, R84.H1 ;  /* 0x00000054ff58723e */ /* 0x000fe200030006ff */
[----:B------:R-:W-:Y:S01]  /*29d0*/  IMAD.MOV.U32 R84, RZ, RZ, R73 ;  /* 0x000000ffff547224 */ /* 0x000fe200078e0049 */
[----:B------:R-:W-:Y:S01]  /*29e0*/  F2FP.F16.E4M3.UNPACK_B R89, R85.H1 ;  /* 0x00000055ff59723e */ /* 0x000fe200030006ff */
[----:B------:R-:W-:-:S02]  /*29f0*/  IMAD.MOV.U32 R85, RZ, RZ, R75 ;  /* 0x000000ffff557224 */ /* 0x000fc400078e004b */
[----:B------:R-:W-:Y:S01]  /*2a00*/  FMUL R236, R80, UR12 ;  /* 0x0000000c50ec7c20 */ /* 0x000fe20008400000 */
[----:B------:R-:W-:Y:S01]  /*2a10*/  FMUL R198, R82, UR12 ;  /* 0x0000000c52c67c20 */ /* 0x000fe20008400000 */
[----:B------:R-:W-:Y:S01]  /*2a20*/  FMUL R196, R83, UR12 ;  /* 0x0000000c53c47c20 */ /* 0x000fe20008400000 */
[----:B------:R-:W-:Y:S01]  /*2a30*/  FSEL R234, R81, -INF , P3 ;  /* 0xff80000051ea7808 */ /* 0x000fe20001800000 */
[----:B------:R-:W-:Y:S01]  /*2a40*/  IMAD.MOV.U32 R80, RZ, RZ, R72 ;  /* 0x000000ffff507224 */ /* 0x000fe200078e0048 */
[----:B------:R-:W-:Y:S01]  /*2a50*/  FSEL R236, R236, -INF , P6 ;  /* 0xff800000ecec7808 */ /* 0x000fe20003000000 */
[----:B------:R-:W-:Y:S01]  /*2a60*/  HMMA.16816.F32 R100, R84, R88, R100 ;  /* 0x000000585464723c */ /* 0x000fe20000001864 */
[----:B------:R-:W-:Y:S01]  /*2a70*/  FSEL R196, R196, -INF , P5 ;  /* 0xff800000c4c47808 */ /* 0x000fe20002800000 */
[----:B------:R-:W-:Y:S01]  /*2a80*/  IMAD.MOV.U32 R81, RZ, RZ, R74 ;  /* 0x000000ffff517224 */ /* 0x000fe200078e004a */
[----:B------:R-:W-:Y:S01]  /*2a90*/  FSEL R198, R198, -INF , P4 ;  /* 0xff800000c6c67808 */ /* 0x000fe20002000000 */
[----:B------:R-:W-:Y:S01]  /*2aa0*/  IMAD.MOV.U32 R82, RZ, RZ, R52 ;  /* 0x000000ffff527224 */ /* 0x000fe200078e0034 */
[----:B0-----:R-:W-:Y:S01]  /*2ab0*/  F2FP.F16.E4M3.UNPACK_B R108, R78 ;  /* 0x0000004eff6c723e */ /* 0x001fe200020006ff */
[----:B------:R-:W-:Y:S01]  /*2ac0*/  IMAD.MOV.U32 R83, RZ, RZ, R54 ;  /* 0x000000ffff537224 */ /* 0x000fe200078e0036 */
[C---:B------:R-:W-:Y:S01]  /*2ad0*/  LOP3.LUT R87, R163.reuse, 0x51, RZ, 0xfc, !PT ;  /* 0x00000051a3577812 */ /* 0x040fe200078efcff */
[----:B------:R-:W-:Y:S01]  /*2ae0*/  IMAD.MOV.U32 R84, RZ, RZ, R72 ;  /* 0x000000ffff547224 */ /* 0x000fe200078e0048 */
[----:B------:R-:W-:Y:S01]  /*2af0*/  LOP3.LUT R85, R163, 0x50, RZ, 0xfc, !PT ;  /* 0x00000050a3557812 */ /* 0x000fe200078efcff */
[----:B------:R-:W-:Y:S01]  /*2b00*/  IMAD.MOV.U32 R86, RZ, RZ, R52 ;  /* 0x000000ffff567224 */ /* 0x000fe200078e0034 */
[----:B------:R-:W-:Y:S01]  /*2b10*/  ISETP.GE.AND P3, PT, R156, R87, PT ;  /* 0x000000579c00720c */ /* 0x000fe20003f66270 */
[----:B------:R-:W-:Y:S01]  /*2b20*/  BAR.SYNC.DEFER_BLOCKING 0x0 ;  /* 0x0000000000007b1d */ /* 0x000fe20000010000 */
[----:B------:R-:W-:-:S02]  /*2b30*/  F2FP.F16.E4M3.UNPACK_B R88, R76 ;  /* 0x0000004cff58723e */ /* 0x000fc400020006ff */
[----:B------:R-:W-:Y:S02]  /*2b40*/  F2FP.F16.E4M3.UNPACK_B R89, R77 ;  /* 0x0000004dff59723e */ /* 0x000fe400020006ff */
[----:B------:R-:W-:Y:S01]  /*2b50*/  ISETP.GE.AND P5, PT, R10, R87, PT ;  /* 0x000000570a00720c */ /* 0x000fe20003fa6270 */
[----:B------:R-:W-:Y:S01]  /*2b60*/  IMAD.MOV.U32 R87, RZ, RZ, R54 ;  /* 0x000000ffff577224 */ /* 0x000fe200078e0036 */
[-C--:B------:R-:W-:Y:S02]  /*2b70*/  ISETP.GE.AND P6, PT, R156, R85.reuse, PT ;  /* 0x000000559c00720c */ /* 0x080fe40003fc6270 */
[----:B------:R-:W-:Y:S01]  /*2b80*/  ISETP.GE.AND P4, PT, R10, R85, PT ;  /* 0x000000550a00720c */ /* 0x000fe20003f86270 */
[----:B------:R-:W-:Y:S01]  /*2b90*/  IMAD.MOV.U32 R85, RZ, RZ, R74 ;  /* 0x000000ffff557224 */ /* 0x000fe200078e004a */
[----:B------:R-:W-:Y:S01]  /*2ba0*/  F2FP.F16.E4M3.UNPACK_B R109, R79 ;  /* 0x0000004fff6d723e */ /* 0x000fe200020006ff */
[----:B------:R-:W-:Y:S01]  /*2bb0*/  HMMA.16816.F32 R88, R80, R88, RZ ;  /* 0x000000585058723c */ /* 0x000fe200000018ff */
[----:B------:R-:W-:Y:S01]  /*2bc0*/  F2FP.F16.E4M3.UNPACK_B R97, R49 ;  /* 0x00000031ff61723e */ /* 0x000fe200020006ff */
[----:B------:R-:W-:Y:S01]  /*2bd0*/  FMUL R101, R101, UR12 ;  /* 0x0000000c65657c20 */ /* 0x000fe20008400000 */
[----:B------:R-:W-:Y:S01]  /*2be0*/  FMUL R103, R103, UR12 ;  /* 0x0000000c67677c20 */ /* 0x000fe20008400000 */
[----:B------:R-:W-:Y:S01]  /*2bf0*/  LOP3.LUT R99, R163, 0x49, RZ, 0xfc, !PT ;  /* 0x00000049a3637812 */ /* 0x000fe200078efcff */
[----:B------:R-:W-:Y:S01]  /*2c00*/  FMUL R52, R100, UR12 ;  /* 0x0000000c64347c20 */ /* 0x000fe20008400000 */
[----:B------:R-:W-:Y:S01]  /*2c10*/  HMMA.16816.F32 R108, R84, R108, RZ ;  /* 0x0000006c546c723c */ /* 0x000fe200000018ff */
[----:B------:R-:W-:Y:S01]  /*2c20*/  FSEL R246, R101, -INF , P5 ;  /* 0xff80000065f67808 */ /* 0x000fe20002800000 */
[----:B------:R-:W-:Y:S01]  /*2c30*/  FMUL R102, R102, UR12 ;  /* 0x0000000c66667c20 */ /* 0x000fe20008400000 */
[----:B------:R-:W-:-:S02]  /*2c40*/  FSEL R103, R103, -INF , P3 ;  /* 0xff80000067677808 */ /* 0x000fc40001800000 */
[-C--:B------:R-:W-:Y:S01]  /*2c50*/  ISETP.GE.AND P5, PT, R156, R99.reuse, PT ;  /* 0x000000639c00720c */ /* 0x080fe20003fa6270 */
[----:B------:R-:W-:Y:S01]  /*2c60*/  HMMA.16816.F32 R80, R80, R96, RZ ;  /* 0x000000605050723c */ /* 0x000fe200000018ff */
[----:B------:R-:W-:Y:S01]  /*2c70*/  ISETP.GE.AND P3, PT, R10, R99, PT ;  /* 0x000000630a00720c */ /* 0x000fe20003f66270 */
[----:B------:R-:W-:Y:S01]  /*2c80*/  IMAD.MOV.U32 R99, RZ, RZ, R54 ;  /* 0x000000ffff637224 */ /* 0x000fe200078e0036 */
[----:B-1----:R-:W-:Y:S02]  /*2c90*/  F2FP.F16.E4M3.UNPACK_B R104, R92 ;  /* 0x0000005cff68723e */ /* 0x002fe400020006ff */
[----:B------:R-:W-:Y:S02]  /*2ca0*/  F2FP.F16.E4M3.UNPACK_B R105, R93 ;  /* 0x0000005dff69723e */ /* 0x000fe400020006ff */
[----:B------:R-:W-:Y:S02]  /*2cb0*/  F2FP.F16.E4M3.UNPACK_B R96, R50 ;  /* 0x00000032ff60723e */ /* 0x000fe400020006ff */
[----:B------:R-:W-:-:S02]  /*2cc0*/  F2FP.F16.E4M3.UNPACK_B R97, R51 ;  /* 0x00000033ff61723e */ /* 0x000fc400020006ff */
[----:B------:R-:W-:Y:S02]  /*2cd0*/  LOP3.LUT R185, R185, 0x3, RZ, 0xc0, !PT ;  /* 0x00000003b9b97812 */ /* 0x000fe400078ec0ff */
[----:B------:R-:W-:Y:S02]  /*2ce0*/  LOP3.LUT R101, R180, 0x3, RZ, 0xc0, !PT ;  /* 0x00000003b4657812 */ /* 0x000fe400078ec0ff */
[----:B------:R-:W-:Y:S01]  /*2cf0*/  IADD3 R178, R185, R178, R179 ;  /* 0x000000b2b9b27210 */ /* 0x000fe20007ffe0b3 */
[----:B------:R-:W-:Y:S01]  /*2d00*/  HMMA.16816.F32 R84, R84, R96, RZ ;  /* 0x000000605454723c */ /* 0x000fe200000018ff */
[----:B------:R-:W-:Y:S02]  /*2d10*/  IADD3 R101, R101, R158, R159 ;  /* 0x0000009e65657210 */ /* 0x000fe40007ffe09f */
[----:B------:R-:W-:Y:S01]  /*2d20*/  LOP3.LUT R179, R112, 0x3, RZ, 0xc0, !PT ;  /* 0x0000000370b37812 */ /* 0x000fe200078ec0ff */
[----:B------:R-:W-:Y:S01]  /*2d30*/  IMAD.MOV.U32 R112, RZ, RZ, R72 ;  /* 0x000000ffff707224 */ /* 0x000fe200078e0048 */
[----:B------:R-:W-:-:S02]  /*2d40*/  F2FP.F16.E4M3.UNPACK_B R158, R94 ;  /* 0x0000005eff9e723e */ /* 0x000fc400020006ff */
[----:B------:R-:W-:Y:S01]  /*2d50*/  IMAD.MOV.U32 R96, RZ, RZ, R72 ;  /* 0x000000ffff607224 */ /* 0x000fe200078e0048 */
[----:B------:R-:W-:Y:S01]  /*2d60*/  F2FP.F16.E4M3.UNPACK_B R159, R95 ;  /* 0x0000005fff9f723e */ /* 0x000fe200020006ff */
[----:B------:R-:W-:Y:S01]  /*2d70*/  IMAD.MOV.U32 R97, RZ, RZ, R74 ;  /* 0x000000ffff617224 */ /* 0x000fe200078e004a */
[----:B------:R-:W-:Y:S02]  /*2d80*/  F2FP.F16.E4M3.UNPACK_B R78, R78.H1 ;  /* 0x0000004eff4e723e */ /* 0x000fe400030006ff */
[----:B------:R-:W-:Y:S02]  /*2d90*/  F2FP.F16.E4M3.UNPACK_B R79, R79.H1 ;  /* 0x0000004fff4f723e */ /* 0x000fe400030006ff */
[----:B------:R-:W-:Y:S01]  /*2da0*/  FMNMX R54, R167, R168, !PT ;  /* 0x000000a8a7367209 */ /* 0x000fe20007800000 */
[----:B------:R-:W-:Y:S01]  /*2db0*/  HMMA.16816.F32 R112, R112, R158, RZ ;  /* 0x0000009e7070723c */ /* 0x000fe200000018ff */
[----:B------:R-:W-:Y:S02]  /*2dc0*/  LOP3.LUT R72, R178, 0xf, RZ, 0xc0, !PT ;  /* 0x0000000fb2487812 */ /* 0x000fe400078ec0ff */
[----:B------:R-:W-:-:S02]  /*2dd0*/  FMNMX R74, R171, R54, !PT ;  /* 0x00000036ab4a7209 */ /* 0x000fc40007800000 */
[----:B------:R-:W-:Y:S01]  /*2de0*/  F2FP.F16.E4M3.UNPACK_B R49, R49.H1 ;  /* 0x00000031ff31723e */ /* 0x000fe200030006ff */
[----:B------:R-:W-:Y:S01]  /*2df0*/  HMMA.16816.F32 R96, R96, R104, RZ ;  /* 0x000000686060723c */ /* 0x000fe200000018ff */
[----:B------:R-:W-:Y:S01]  /*2e00*/  F2FP.F16.E4M3.UNPACK_B R158, R76.H1 ;  /* 0x0000004cff9e723e */ /* 0x000fe200030006ff */
[----:B------:R-:W-:Y:S01]  /*2e10*/  IMAD.MOV.U32 R76, RZ, RZ, R73 ;  /* 0x000000ffff4c7224 */ /* 0x000fe200078e0049 */
[----:B------:R-:W-:Y:S01]  /*2e20*/  F2FP.F16.E4M3.UNPACK_B R159, R77.H1 ;  /* 0x0000004dff9f723e */ /* 0x000fe200030006ff */
[----:B------:R-:W-:Y:S01]  /*2e30*/  IMAD.MOV.U32 R77, RZ, RZ, R75 ;  /* 0x000000ffff4d7224 */ /* 0x000fe200078e004b */
[----:B------:R-:W-:Y:S01]  /*2e40*/  FMNMX R74, R173, R74, !PT ;  /* 0x0000004aad4a7209 */ /* 0x000fe20007800000 */
[----:B------:R-:W-:Y:S01]  /*2e50*/  IMAD R72, R101, 0x10, R72 ;  /* 0x0000001065487824 */ /* 0x000fe200078e0248 */
[----:B------:R-:W-:Y:S01]  /*2e60*/  F2FP.F16.E4M3.UNPACK_B R101, R51.H1 ;  /* 0x00000033ff65723e */ /* 0x000fe200030006ff */
[----:B------:R-:W-:Y:S01]  /*2e70*/  IMAD.MOV.U32 R104, RZ, RZ, R73 ;  /* 0x000000ffff687224 */ /* 0x000fe200078e0049 */
[----:B------:R-:W-:Y:S01]  /*2e80*/  FMNMX R51, R177, R74, !PT ;  /* 0x0000004ab1337209 */ /* 0x000fe20007800000 */
[----:B------:R-:W-:Y:S01]  /*2e90*/  IMAD.MOV.U32 R105, RZ, RZ, R75 ;  /* 0x000000ffff697224 */ /* 0x000fe200078e004b */
[----:B------:R-:W-:-:S02]  /*2ea0*/  IADD3 R190, R179, R197, R190 ;  /* 0x000000c5b3be7210 */ /* 0x000fc40007ffe0be */
[----:B------:R-:W-:Y:S01]  /*2eb0*/  F2FP.F16.E4M3.UNPACK_B R100, R50.H1 ;  /* 0x00000032ff64723e */ /* 0x000fe200030006ff */
[--C-:B------:R-:W-:Y:S01]  /*2ec0*/  IMAD.MOV.U32 R50, RZ, RZ, R53.reuse ;  /* 0x000000ffff327224 */ /* 0x100fe200078e0035 */
[----:B------:R-:W-:Y:S02]  /*2ed0*/  LOP3.LUT R179, R163, 0x48, RZ, 0xfc, !PT ;  /* 0x00000048a3b37812 */ /* 0x000fe400078efcff */
[----:B------:R-:W-:Y:S01]  /*2ee0*/  HMMA.16816.F32 R108, R104, R78, R108 ;  /* 0x0000004e686c723c */ /* 0x000fe2000000186c */
[----:B------:R-:W-:Y:S02]  /*2ef0*/  F2FP.F16.E4M3.UNPACK_B R92, R92.H1 ;  /* 0x0000005cff5c723e */ /* 0x000fe400030006ff */
[----:B------:R-:W-:Y:S02]  /*2f00*/  F2FP.F16.E4M3.UNPACK_B R93, R93.H1 ;  /* 0x0000005dff5d723e */ /* 0x000fe400030006ff */
[----:B------:R-:W-:Y:S02]  /*2f10*/  F2FP.F16.E4M3.UNPACK_B R94, R94.H1 ;  /* 0x0000005eff5e723e */ /* 0x000fe400030006ff */
[----:B------:R-:W-:Y:S01]  /*2f20*/  IMAD.MOV.U32 R78, RZ, RZ, R53 ;  /* 0x000000ffff4e7224 */ /* 0x000fe200078e0035 */
[----:B------:R-:W-:Y:S01]  /*2f30*/  FSEL R105, R102, -INF , P6 ;  /* 0xff80000066697808 */ /* 0x000fe20003000000 */
[----:B------:R-:W-:Y:S01]  /*2f40*/  IMAD.MOV.U32 R79, RZ, RZ, R55 ;  /* 0x000000ffff4f7224 */ /* 0x000fe200078e0037 */
[----:B------:R-:W-:Y:S01]  /*2f50*/  ISETP.GE.AND P6, PT, R10, R179, PT ;  /* 0x000000b30a00720c */ /* 0x000fe20003fc6270 */
[----:B------:R-:W-:Y:S01]  /*2f60*/  IMAD.SHL.U32 R107, R190, 0x100, RZ ;  /* 0x00000100be6b7824 */ /* 0x000fe200078e00ff */
[----:B------:R-:W-:-:S02]  /*2f70*/  F2FP.F16.E4M3.UNPACK_B R95, R95.H1 ;  /* 0x0000005fff5f723e */ /* 0x000fc400030006ff */
[----:B------:R-:W-:Y:S02]  /*2f80*/  FSEL R52, R52, -INF , P4 ;  /* 0xff80000034347808 */ /* 0x000fe40002000000 */
[----:B------:R-:W-:Y:S01]  /*2f90*/  HMMA.16816.F32 R88, R76, R158, R88 ;  /* 0x0000009e4c58723c */ /* 0x000fe20000001858 */
[----:B------:R-:W-:Y:S02]  /*2fa0*/  LOP3.LUT R107, R107, 0xf00, RZ, 0xe2, !PT ;  /* 0x00000f006b6b7812 */ /* 0x000fe400078ee2ff */
[----:B------:R-:W-:-:S03]  /*2fb0*/  ISETP.GE.AND P4, PT, R156, R179, PT ;  /* 0x000000b39c00720c */ /* 0x000fc60003f86270 */
[----:B------:R-:W-:Y:S01]  /*2fc0*/  HMMA.16816.F32 R80, R76, R48, R80 ;  /* 0x000000304c50723c */ /* 0x000fe20000001850 */
[----:B------:R-:W-:Y:S02]  /*2fd0*/  IMAD R186, R186, 0x1000, R107 ;  /* 0x00001000baba7824 */ /* 0x000fe400078e026b */
[----:B------:R-:W-:Y:S01]  /*2fe0*/  FMUL R107, R111, UR12 ;  /* 0x0000000c6f6b7c20 */ /* 0x000fe20008400000 */
[----:B------:R-:W-:Y:S01]  /*2ff0*/  FMUL R54, R109, UR12 ;  /* 0x0000000c6d367c20 */ /* 0x000fe20008400000 */
[C---:B------:R-:W-:Y:S02]  /*3000*/  LOP3.LUT R109, R163.reuse, 0x41, RZ, 0xfc, !PT ;  /* 0x00000041a36d7812 */ /* 0x040fe400078efcff */
[----:B------:R-:W-:Y:S01]  /*3010*/  LOP3.LUT R163, R163, 0x40, RZ, 0xfc, !PT ;  /* 0x00000040a3a37812 */ /* 0x000fe200078efcff */
[----:B------:R-:W-:Y:S01]  /*3020*/  IMAD.MOV.U32 R48, RZ, RZ, R73 ;  /* 0x000000ffff307224 */ /* 0x000fe200078e0049 */
[----:B------:R-:W-:Y:S01]  /*3030*/  FMNMX R77, R176, R51, !PT ;  /* 0x00000033b04d7209 */ /* 0x000fe20007800000 */
[----:B------:R-:W-:Y:S01]  /*3040*/  IMAD.MOV.U32 R49, RZ, RZ, R75 ;  /* 0x000000ffff317224 */ /* 0x000fe200078e004b */
[----:B------:R-:W-:Y:S01]  /*3050*/  FSEL R107, R107, -INF , P5 ;  /* 0xff8000006b6b7808 */ /* 0x000fe20002800000 */
[----:B------:R-:W-:Y:S01]  /*3060*/  IMAD.MOV.U32 R51, RZ, RZ, R55 ;  /* 0x000000ffff337224 */ /* 0x000fe200078e0037 */
[----:B------:R-:W-:-:S02]  /*3070*/  FMNMX R74, R184, R77, !PT ;  /* 0x0000004db84a7209 */ /* 0x000fc40007800000 */
[----:B------:R-:W-:Y:S01]  /*3080*/  LOP3.LUT R77, R72, 0xff, RZ, 0xc0, !PT ;  /* 0x000000ff484d7812 */ /* 0x000fe200078ec0ff */
[----:B------:R-:W-:Y:S01]  /*3090*/  FMUL R72, R108, UR12 ;  /* 0x0000000c6c487c20 */ /* 0x000fe20008400000 */
[----:B------:R-:W-:Y:S02]  /*30a0*/  FMNMX R79, R183, R74, !PT ;  /* 0x0000004ab74f7209 */ /* 0x000fe40007800000 */
[----:B------:R-:W-:Y:S01]  /*30b0*/  HMMA.16816.F32 R84, R48, R100, R84 ;  /* 0x000000643054723c */ /* 0x000fe20000001854 */
[----:B------:R-:W-:Y:S02]  /*30c0*/  IMAD.IADD R74, R186, 0x1, R77 ;  /* 0x00000001ba4a7824 */ /* 0x000fe400078e024d */
[----:B------:R-:W-:Y:S01]  /*30d0*/  FMUL R78, R89, UR12 ;  /* 0x0000000c594e7c20 */ /* 0x000fe20008400000 */
[----:B------:R-:W-:Y:S01]  /*30e0*/  ISETP.GE.AND P5, PT, R10, R109, PT ;  /* 0x0000006d0a00720c */ /* 0x000fe20003fa6270 */
[----:B------:R-:W-:Y:S01]  /*30f0*/  FMUL R88, R88, UR12 ;  /* 0x0000000c58587c20 */ /* 0x000fe20008400000 */
[----:B------:R-:W-:-:S02]  /*3100*/  FSEL R72, R72, -INF , P6 ;  /* 0xff80000048487808 */ /* 0x000fc40003000000 */
[----:B------:R-:W-:Y:S02]  /*3110*/  FMNMX R50, R194, R79, !PT ;  /* 0x0000004fc2327209 */ /* 0x000fe40007800000 */
[----:B------:R-:W-:Y:S02]  /*3120*/  FSEL R78, R78, -INF , P5 ;  /* 0xff8000004e4e7808 */ /* 0x000fe40002800000 */
[----:B------:R-:W-:Y:S01]  /*3130*/  FMNMX R51, R193, R50, !PT ;  /* 0x00000032c1337209 */ /* 0x000fe20007800000 */
[----:B------:R-:W-:Y:S01]  /*3140*/  IMAD.MOV.U32 R50, RZ, RZ, R53 ;  /* 0x000000ffff327224 */ /* 0x000fe200078e0035 */
[----:B------:R-:W-:Y:S02]  /*3150*/  ISETP.GE.AND P5, PT, R10, R163, PT ;  /* 0x000000a30a00720c */ /* 0x000fe40003fa6270 */
[----:B------:R-:W-:Y:S01]  /*3160*/  FMNMX R77, R200, R51, !PT ;  /* 0x00000033c84d7209 */ /* 0x000fe20007800000 */
[----:B------:R-:W-:Y:S01]  /*3170*/  IMAD.MOV.U32 R51, RZ, RZ, R55 ;  /* 0x000000ffff337224 */ /* 0x000fe200078e0037 */
[----:B------:R-:W-:-:S02]  /*3180*/  FSEL R88, R88, -INF , P5 ;  /* 0xff80000058587808 */ /* 0x000fc40002800000 */
[----:B------:R-:W-:Y:S02]  /*3190*/  FMNMX R77, R202, R77, !PT ;  /* 0x0000004dca4d7209 */ /* 0x000fe40007800000 */
[----:B------:R-:W-:Y:S02]  /*31a0*/  LOP3.LUT R74, R74, 0xffff, RZ, 0xc0, !PT ;  /* 0x0000ffff4a4a7812 */ /* 0x000fe400078ec0ff */
[----:B------:R-:W-:Y:S01]  /*31b0*/  FMNMX R77, R204, R77, !PT ;  /* 0x0000004dcc4d7209 */ /* 0x000fe20007800000 */
[C---:B------:R-:W-:Y:S01]  /*31c0*/  HMMA.16816.F32 R96, R48.reuse, R92, R96 ;  /* 0x0000005c3060723c */ /* 0x040fe20000001860 */
[----:B------:R-:W-:Y:S01]  /*31d0*/  SHF.R.U32.HI R76, RZ, 0xf, R74 ;  /* 0x0000000fff4c7819 */ /* 0x000fe2000001164a */
[----:B------:R-:W-:Y:S01]  /*31e0*/  FMUL R84, R84, UR12 ;  /* 0x0000000c54547c20 */ /* 0x000fe20008400000 */
[----:B------:R-:W-:Y:S01]  /*31f0*/  FMNMX R77, R208, R77, !PT ;  /* 0x0000004dd04d7209 */ /* 0x000fe20007800000 */
[----:B------:R-:W-:Y:S01]  /*3200*/  FMUL R85, R85, UR12 ;  /* 0x0000000c55557c20 */ /* 0x000fe20008400000 */
[----:B------:R-:W-:Y:S01]  /*3210*/  FSEL R54, R54, -INF , P3 ;  /* 0xff80000036367808 */ /* 0x000fe20001800000 */
[----:B------:R-:W-:Y:S01]  /*3220*/  HMMA.16816.F32 R48, R48, R94, R112 ;  /* 0x0000005e3030723c */ /* 0x000fe20000001870 */
[----:B------:R-:W-:-:S02]  /*3230*/  FMNMX R77, R164, R77, !PT ;  /* 0x0000004da44d7209 */ /* 0x000fc40007800000 */
[----:B------:R-:W-:Y:S02]  /*3240*/  SHF.R.U32.HI R53, RZ, 0xe, R74 ;  /* 0x0000000eff357819 */ /* 0x000fe4000001164a */
[----:B------:R-:W-:Y:S02]  /*3250*/  FMNMX R77, R206, R77, !PT ;  /* 0x0000004dce4d7209 */ /* 0x000fe40007800000 */
[----:B------:R-:W-:Y:S01]  /*3260*/  LOP3.LUT P6, RZ, R76, 0x1, RZ, 0xc0, !PT ;  /* 0x000000014cff7812 */ /* 0x000fe200078cc0ff */
[----:B------:R-:W-:Y:S01]  /*3270*/  FMUL R76, R80, UR12 ;  /* 0x0000000c504c7c20 */ /* 0x000fe20008400000 */
[----:B------:R-:W-:Y:S01]  /*3280*/  FMNMX R77, R88, R77, !PT ;  /* 0x0000004d584d7209 */ /* 0x000fe20007800000 */
[----:B------:R-:W-:Y:S01]  /*3290*/  FMUL R80, R81, UR12 ;  /* 0x0000000c51507c20 */ /* 0x000fe20008400000 */
[----:B------:R-:W-:Y:S02]  /*32a0*/  LOP3.LUT P5, RZ, R53, 0x1, RZ, 0xc0, !PT ;  /* 0x0000000135ff7812 */ /* 0x000fe400078ac0ff */
[----:B------:R-:W-:-:S02]  /*32b0*/  FMNMX R77, R78, R77, !PT ;  /* 0x0000004d4e4d7209 */ /* 0x000fc40007800000 */
[--C-:B------:R-:W-:Y:S02]  /*32c0*/  SHF.R.U32.HI R55, RZ, 0xb, R74.reuse ;  /* 0x0000000bff377819 */ /* 0x100fe4000001164a */
[----:B------:R-:W-:Y:S01]  /*32d0*/  FMNMX R77, R72, R77, !PT ;  /* 0x0000004d484d7209 */ /* 0x000fe20007800000 */
[----:B------:R-:W-:Y:S01]  /*32e0*/  FMUL R96, R96, UR12 ;  /* 0x0000000c60607c20 */ /* 0x000fe20008400000 */
[----:B------:R-:W-:Y:S01]  /*32f0*/  SHF.R.U32.HI R53, RZ, 0xa, R74 ;  /* 0x0000000aff357819 */ /* 0x000fe2000001164a */
[----:B------:R-:W-:Y:S01]  /*3300*/  FMUL R97, R97, UR12 ;  /* 0x0000000c61617c20 */ /* 0x000fe20008400000 */
[----:B------:R-:W-:Y:S02]  /*3310*/  FMNMX R77, R54, R77, !PT ;  /* 0x0000004d364d7209 */ /* 0x000fe40007800000 */
[----:B------:R-:W-:Y:S01]  /*3320*/  FSEL R76, R76, -INF , !P6 ;  /* 0xff8000004c4c7808 */ /* 0x000fe20007000000 */
[----:B------:R-:W-:Y:S01]  /*3330*/  FMUL R49, R49, UR12 ;  /* 0x0000000c31317c20 */ /* 0x000fe20008400000 */
[----:B------:R-:W-:Y:S01]  /*3340*/  FSEL R80, R80, -INF , !P5 ;  /* 0xff80000050507808 */ /* 0x000fe20006800000 */
[----:B------:R-:W-:Y:S01]  /*3350*/  FMUL R48, R48, UR12 ;  /* 0x0000000c30307c20 */ /* 0x000fe20008400000 */
[----:B------:R-:W-:-:S02]  /*3360*/  FMNMX R77, R52, R77, !PT ;  /* 0x0000004d344d7209 */ /* 0x000fc40007800000 */
[----:B------:R-:W-:Y:S02]  /*3370*/  LOP3.LUT P6, RZ, R55, 0x1, RZ, 0xc0, !PT ;  /* 0x0000000137ff7812 */ /* 0x000fe400078cc0ff */
[----:B------:R-:W-:Y:S02]  /*3380*/  LOP3.LUT P5, RZ, R53, 0x1, RZ, 0xc0, !PT ;  /* 0x0000000135ff7812 */ /* 0x000fe400078ac0ff */
[----:B------:R-:W-:Y:S02]  /*3390*/  SHF.R.U32.HI R53, RZ, 0x7, R74 ;  /* 0x00000007ff357819 */ /* 0x000fe4000001164a */
[----:B------:R-:W-:Y:S02]  /*33a0*/  FMNMX R77, R246, R77, !PT ;  /* 0x0000004df64d7209 */ /* 0x000fe40007800000 */
[----:B------:R-:W-:Y:S02]  /*33b0*/  FSEL R106, R84, -INF , !P6 ;  /* 0xff800000546a7808 */ /* 0x000fe40007000000 */
[----:B------:R-:W-:-:S02]  /*33c0*/  LOP3.LUT P6, RZ, R53, 0x1, RZ, 0xc0, !PT ;  /* 0x0000000135ff7812 */ /* 0x000fc400078cc0ff */
[--C-:B------:R-:W-:Y:S02]  /*33d0*/  SHF.R.U32.HI R53, RZ, 0x6, R74.reuse ;  /* 0x00000006ff357819 */ /* 0x100fe4000001164a */
[----:B------:R-:W-:Y:S02]  /*33e0*/  FMNMX R77, R236, R77, !PT ;  /* 0x0000004dec4d7209 */ /* 0x000fe40007800000 */
[----:B------:R-:W-:Y:S02]  /*33f0*/  FSEL R102, R85, -INF , !P5 ;  /* 0xff80000055667808 */ /* 0x000fe40006800000 */
[----:B------:R-:W-:Y:S02]  /*3400*/  LOP3.LUT P5, RZ, R53, 0x1, RZ, 0xc0, !PT ;  /* 0x0000000135ff7812 */ /* 0x000fe400078ac0ff */
[----:B------:R-:W-:Y:S02]  /*3410*/  SHF.R.U32.HI R53, RZ, 0x3, R74 ;  /* 0x00000003ff357819 */ /* 0x000fe4000001164a */
[----:B------:R-:W-:-:S02]  /*3420*/  FMNMX R77, R234, R77, !PT ;  /* 0x0000004dea4d7209 */ /* 0x000fc40007800000 */
[----:B------:R-:W-:Y:S02]  /*3430*/  FSEL R100, R96, -INF , !P6 ;  /* 0xff80000060647808 */ /* 0x000fe40007000000 */
[----:B------:R-:W-:Y:S02]  /*3440*/  LOP3.LUT P6, RZ, R53, 0x1, RZ, 0xc0, !PT ;  /* 0x0000000135ff7812 */ /* 0x000fe400078cc0ff */
[----:B------:R-:W-:Y:S02]  /*3450*/  FMNMX R77, R76, R77, !PT ;  /* 0x0000004d4c4d7209 */ /* 0x000fe40007800000 */
[----:B------:R-:W-:Y:S02]  /*3460*/  SHF.R.U32.HI R53, RZ, 0x2, R74 ;  /* 0x00000002ff357819 */ /* 0x000fe4000001164a */
[----:B------:R-:W-:Y:S02]  /*3470*/  FSEL R96, R97, -INF , !P5 ;  /* 0xff80000061607808 */ /* 0x000fe40006800000 */
[----:B------:R-:W-:-:S02]  /*3480*/  FMNMX R77, R80, R77, !PT ;  /* 0x0000004d504d7209 */ /* 0x000fc40007800000 */
[----:B------:R-:W-:Y:S02]  /*3490*/  LOP3.LUT P5, RZ, R53, 0x1, RZ, 0xc0, !PT ;  /* 0x0000000135ff7812 */ /* 0x000fe400078ac0ff */
[----:B------:R-:W-:Y:S02]  /*34a0*/  FMNMX R77, R106, R77, !PT ;  /* 0x0000004d6a4d7209 */ /* 0x000fe40007800000 */
[----:B------:R-:W-:Y:S02]  /*34b0*/  FSEL R92, R49, -INF , !P5 ;  /* 0xff800000315c7808 */ /* 0x000fe40006800000 */
[----:B------:R-:W-:Y:S02]  /*34c0*/  FMNMX R49, R169, R170, !PT ;  /* 0x000000aaa9317209 */ /* 0x000fe40007800000 */
[----:B------:R-:W-:Y:S02]  /*34d0*/  FMNMX R77, R102, R77, !PT ;  /* 0x0000004d664d7209 */ /* 0x000fe40007800000 */
[----:B------:R-:W-:-:S02]  /*34e0*/  FMNMX R49, R166, R49, !PT ;  /* 0x00000031a6317209 */ /* 0x000fc40007800000 */
[----:B------:R-:W-:Y:S02]  /*34f0*/  FMNMX R77, R100, R77, !PT ;  /* 0x0000004d644d7209 */ /* 0x000fe40007800000 */
[----:B------:R-:W-:Y:S02]  /*3500*/  FSEL R94, R48, -INF , !P6 ;  /* 0xff800000305e7808 */ /* 0x000fe40007000000 */
[----:B------:R-:W-:Y:S02]  /*3510*/  FMNMX R48, R172, R49, !PT ;  /* 0x00000031ac307209 */ /* 0x000fe40007800000 */
[----:B------:R-:W-:Y:S02]  /*3520*/  FMNMX R77, R96, R77, !PT ;  /* 0x0000004d604d7209 */ /* 0x000fe40007800000 */
[----:B------:R-:W-:Y:S02]  /*3530*/  FMNMX R49, R175, R48, !PT ;  /* 0x00000030af317209 */ /* 0x000fe40007800000 */
[----:B------:R-:W-:-:S02]  /*3540*/  FMNMX R77, R94, R77, !PT ;  /* 0x0000004d5e4d7209 */ /* 0x000fc40007800000 */
[----:B------:R-:W-:Y:S02]  /*3550*/  FMNMX R49, R174, R49, !PT ;  /* 0x00000031ae317209 */ /* 0x000fe40007800000 */
[----:B------:R-:W-:Y:S02]  /*3560*/  FMNMX R77, R92, R77, !PT ;  /* 0x0000004d5c4d7209 */ /* 0x000fe40007800000 */
[----:B------:R-:W-:Y:S01]  /*3570*/  FMNMX R48, R182, R49, !PT ;  /* 0x00000031b6307209 */ /* 0x000fe20007800000 */
[----:B------:R-:W-:Y:S01]  /*3580*/  FMUL R79, R90, UR12 ;  /* 0x0000000c5a4f7c20 */ /* 0x000fe20008400000 */
[C---:B------:R-:W-:Y:S01]  /*3590*/  ISETP.GE.AND P6, PT, R156.reuse, R163, PT ;  /* 0x000000a39c00720c */ /* 0x040fe20003fc6270 */
[----:B------:R-:W0:Y:S01]  /*35a0*/  SHFL.BFLY PT, R84, R77, 0x2, 0x1f ;  /* 0x0c401f004d547f89 */ /* 0x000e2200000e0000 */
[----:B------:R-:W-:Y:S02]  /*35b0*/  FMNMX R49, R181, R48, !PT ;  /* 0x00000030b5317209 */ /* 0x000fe40007800000 */
[----:B------:R-:W-:-:S02]  /*35c0*/  ISETP.GE.AND P3, PT, R156, R109, PT ;  /* 0x0000006d9c00720c */ /* 0x000fc40003f66270 */
[----:B------:R-:W-:Y:S02]  /*35d0*/  FMNMX R48, R192, R49, !PT ;  /* 0x00000031c0307209 */ /* 0x000fe40007800000 */
[----:B------:R-:W-:Y:S02]  /*35e0*/  SHF.R.U32.HI R53, RZ, 0xd, R74 ;  /* 0x0000000dff357819 */ /* 0x000fe4000001164a */
[----:B------:R-:W-:Y:S01]  /*35f0*/  FMNMX R48, R191, R48, !PT ;  /* 0x00000030bf307209 */ /* 0x000fe20007800000 */
[----:B------:R-:W-:Y:S01]  /*3600*/  FMUL R49, R91, UR12 ;  /* 0x0000000c5b317c20 */ /* 0x000fe20008400000 */
[----:B------:R-:W-:Y:S02]  /*3610*/  FSEL R79, R79, -INF , P6 ;  /* 0xff8000004f4f7808 */ /* 0x000fe40003000000 */
[----:B------:R-:W-:Y:S02]  /*3620*/  FMNMX R48, R199, R48, !PT ;  /* 0x00000030c7307209 */ /* 0x000fe40007800000 */
[----:B------:R-:W-:-:S02]  /*3630*/  LOP3.LUT P5, RZ, R53, 0x1, RZ, 0xc0, !PT ;  /* 0x0000000135ff7812 */ /* 0x000fc400078ac0ff */
[----:B------:R-:W-:-:S04]  /*3640*/  FMNMX R48, R203, R48, !PT ;  /* 0x00000030cb307209 */ /* 0x000fc80007800000 */
[----:B------:R-:W-:Y:S02]  /*3650*/  FMNMX R48, R201, R48, !PT ;  /* 0x00000030c9307209 */ /* 0x000fe40007800000 */
[----:B0-----:R-:W-:Y:S02]  /*3660*/  FMNMX R55, R77, R84, !PT ;  /* 0x000000544d377209 */ /* 0x001fe40007800000 */
[----:B------:R-:W-:-:S04]  /*3670*/  FMNMX R84, R207, R48, !PT ;  /* 0x00000030cf547209 */ /* 0x000fc80007800000 */
[----:B------:R-:W-:Y:S01]  /*3680*/  FMNMX R84, R165, R84, !PT ;  /* 0x00000054a5547209 */ /* 0x000fe20007800000 */
[----:B------:R-:W0:Y:S03]  /*3690*/  SHFL.BFLY PT, R90, R55, 0x1, 0x1f ;  /* 0x0c201f00375a7f89 */ /* 0x000e2600000e0000 */
[----:B------:R-:W-:Y:S01]  /*36a0*/  FMNMX R84, R205, R84, !PT ;  /* 0x00000054cd547209 */ /* 0x000fe20007800000 */
[----:B------:R-:W-:Y:S01]  /*36b0*/  FMUL R77, R110, UR12 ;  /* 0x0000000c6e4d7c20 */ /* 0x000fe20008400000 */
[----:B------:R-:W-:Y:S02]  /*36c0*/  FSEL R49, R49, -INF , P3 ;  /* 0xff80000031317808 */ /* 0x000fe40001800000 */
[----:B------:R-:W-:Y:S02]  /*36d0*/  FMNMX R84, R79, R84, !PT ;  /* 0x000000544f547209 */ /* 0x000fe40007800000 */
[----:B------:R-:W-:-:S02]  /*36e0*/  FSEL R77, R77, -INF , P4 ;  /* 0xff8000004d4d7808 */ /* 0x000fc40002000000 */
[----:B------:R-:W-:Y:S02]  /*36f0*/  FMNMX R84, R49, R84, !PT ;  /* 0x0000005431547209 */ /* 0x000fe40007800000 */
[--C-:B------:R-:W-:Y:S02]  /*3700*/  SHF.R.U32.HI R48, RZ, 0xc, R74.reuse ;  /* 0x0000000cff307819 */ /* 0x100fe4000001164a */
[----:B------:R-:W-:Y:S02]  /*3710*/  FMNMX R84, R77, R84, !PT ;  /* 0x000000544d547209 */ /* 0x000fe40007800000 */
[----:B------:R-:W-:Y:S02]  /*3720*/  LOP3.LUT P3, RZ, R48, 0x1, RZ, 0xc0, !PT ;  /* 0x0000000130ff7812 */ /* 0x000fe4000786c0ff */
[----:B------:R-:W-:Y:S02]  /*3730*/  FMNMX R84, R107, R84, !PT ;  /* 0x000000546b547209 */ /* 0x000fe40007800000 */
[--C-:B------:R-:W-:Y:S01]  /*3740*/  SHF.R.U32.HI R48, RZ, 0x9, R74.reuse ;  /* 0x00000009ff307819 */ /* 0x100fe2000001164a */
[----:B------:R-:W-:Y:S01]  /*3750*/  FMUL R82, R82, UR12 ;  /* 0x0000000c52527c20 */ /* 0x000fe20008400000 */
[----:B------:R-:W-:-:S02]  /*3760*/  SHF.R.U32.HI R53, RZ, 0x8, R74 ;  /* 0x00000008ff357819 */ /* 0x000fc4000001164a */
[----:B------:R-:W-:Y:S02]  /*3770*/  FMNMX R84, R105, R84, !PT ;  /* 0x0000005469547209 */ /* 0x000fe40007800000 */
[----:B------:R-:W-:Y:S02]  /*3780*/  LOP3.LUT P6, RZ, R48, 0x1, RZ, 0xc0, !PT ;  /* 0x0000000130ff7812 */ /* 0x000fe400078cc0ff */
[----:B------:R-:W-:Y:S02]  /*3790*/  SHF.R.U32.HI R48, RZ, 0x5, R74 ;  /* 0x00000005ff307819 */ /* 0x000fe4000001164a */
[----:B------:R-:W-:Y:S01]  /*37a0*/  LOP3.LUT P4, RZ, R53, 0x1, RZ, 0xc0, !PT ;  /* 0x0000000135ff7812 */ /* 0x000fe2000788c0ff */
[----:B------:R-:W-:Y:S01]  /*37b0*/  FMUL R83, R83, UR12 ;  /* 0x0000000c53537c20 */ /* 0x000fe20008400000 */
[----:B------:R-:W-:Y:S02]  /*37c0*/  FMNMX R53, R103, R84, !PT ;  /* 0x0000005467357209 */ /* 0x000fe40007800000 */
[----:B------:R-:W-:-:S02]  /*37d0*/  FSEL R113, R82, -INF , !P5 ;  /* 0xff80000052717808 */ /* 0x000fc40006800000 */
[----:B------:R-:W-:Y:S02]  /*37e0*/  LOP3.LUT P5, RZ, R48, 0x1, RZ, 0xc0, !PT ;  /* 0x0000000130ff7812 */ /* 0x000fe400078ac0ff */
[----:B0-----:R-:W-:Y:S02]  /*37f0*/  FMNMX R89, R55, R90, !PT ;  /* 0x0000005a37597209 */ /* 0x001fe40007800000 */
[----:B------:R-:W-:Y:S02]  /*3800*/  SHF.R.U32.HI R48, RZ, 0x4, R74 ;  /* 0x00000004ff307819 */ /* 0x000fe4000001164a */
[----:B------:R-:W-:Y:S02]  /*3810*/  FMNMX R55, R198, R53, !PT ;  /* 0x00000035c6377209 */ /* 0x000fe40007800000 */
[----:B------:R-:W-:Y:S02]  /*3820*/  FSEL R115, R83, -INF , !P3 ;  /* 0xff80000053737808 */ /* 0x000fe40005800000 */
[----:B------:R-:W-:-:S02]  /*3830*/  LOP3.LUT P3, RZ, R48, 0x1, RZ, 0xc0, !PT ;  /* 0x0000000130ff7812 */ /* 0x000fc4000786c0ff */
[----:B------:R-:W-:Y:S01]  /*3840*/  FMNMX R48, R196, R55, !PT ;  /* 0x00000037c4307209 */ /* 0x000fe20007800000 */
[----:B------:R-:W-:-:S03]  /*3850*/  FMUL R86, R86, UR12 ;  /* 0x0000000c56567c20 */ /* 0x000fc60008400000 */
[----:B------:R-:W-:Y:S01]  /*3860*/  FMNMX R48, R113, R48, !PT ;  /* 0x0000003071307209 */ /* 0x000fe20007800000 */
[----:B------:R-:W-:Y:S01]  /*3870*/  FMUL R87, R87, UR12 ;  /* 0x0000000c57577c20 */ /* 0x000fe20008400000 */
[----:B------:R-:W-:Y:S02]  /*3880*/  FSEL R111, R86, -INF , !P6 ;  /* 0xff800000566f7808 */ /* 0x000fe40007000000 */
[----:B------:R-:W-:Y:S01]  /*3890*/  FMNMX R48, R115, R48, !PT ;  /* 0x0000003073307209 */ /* 0x000fe20007800000 */
[----:B------:R-:W-:Y:S01]  /*38a0*/  FMUL R98, R98, UR12 ;  /* 0x0000000c62627c20 */ /* 0x000fe20008400000 */
[----:B------:R-:W-:Y:S02]  /*38b0*/  FSEL R159, R87, -INF , !P4 ;  /* 0xff800000579f7808 */ /* 0x000fe40006000000 */
[----:B------:R-:W-:Y:S01]  /*38c0*/  FMNMX R48, R111, R48, !PT ;  /* 0x000000306f307209 */ /* 0x000fe20007800000 */
[----:B------:R-:W-:Y:S01]  /*38d0*/  FMUL R97, R99, UR12 ;  /* 0x0000000c63617c20 */ /* 0x000fe20008400000 */
[----:B------:R-:W-:-:S02]  /*38e0*/  SHF.R.U32.HI R74, RZ, 0x1, R74 ;  /* 0x00000001ff4a7819 */ /* 0x000fc4000001164a */
[----:B------:R-:W-:Y:S02]  /*38f0*/  FSEL R101, R98, -INF , !P5 ;  /* 0xff80000062657808 */ /* 0x000fe40006800000 */
[----:B------:R-:W-:Y:S01]  /*3900*/  FMNMX R48, R159, R48, !PT ;  /* 0x000000309f307209 */ /* 0x000fe20007800000 */
[----:B------:R-:W-:Y:S01]  /*3910*/  FMUL R50, R50, UR12 ;  /* 0x0000000c32327c20 */ /* 0x000fe20008400000 */
[----:B------:R-:W-:Y:S02]  /*3920*/  LOP3.LUT P6, RZ, R74, 0x1, RZ, 0xc0, !PT ;  /* 0x000000014aff7812 */ /* 0x000fe400078cc0ff */
[----:B------:R-:W-:Y:S02]  /*3930*/  FSEL R97, R97, -INF , !P3 ;  /* 0xff80000061617808 */ /* 0x000fe40005800000 */
[----:B------:R-:W-:Y:S01]  /*3940*/  FMNMX R48, R101, R48, !PT ;  /* 0x0000003065307209 */ /* 0x000fe20007800000 */
[----:B------:R-:W-:Y:S01]  /*3950*/  FMUL R51, R51, UR12 ;  /* 0x0000000c33337c20 */ /* 0x000fe20008400000 */
[----:B------:R-:W-:-:S02]  /*3960*/  FSEL R95, R50, -INF , !P6 ;  /* 0xff800000325f7808 */ /* 0x000fc40007000000 */
[----:B------:R-:W-:Y:S02]  /*3970*/  FMNMX R48, R97, R48, !PT ;  /* 0x0000003061307209 */ /* 0x000fe40007800000 */
[----:B------:R-:W-:Y:S02]  /*3980*/  FSEL R93, R51, -INF , P2 ;  /* 0xff800000335d7808 */ /* 0x000fe40001000000 */
[----:B------:R-:W-:-:S04]  /*3990*/  FMNMX R48, R95, R48, !PT ;  /* 0x000000305f307209 */ /* 0x000fc80007800000 */
[----:B------:R-:W-:-:S05]  /*39a0*/  FMNMX R48, R93, R48, !PT ;  /* 0x000000305d307209 */ /* 0x000fca0007800000 */
[----:B------:R-:W0:Y:S01]  /*39b0*/  SHFL.BFLY PT, R51, R48, 0x2, 0x1f ;  /* 0x0c401f0030337f89 */ /* 0x000e2200000e0000 */
[----:B------:R-:W-:Y:S02]  /*39c0*/  FMNMX R89, R89, R162, !PT ;  /* 0x000000a259597209 */ /* 0x000fe40007800000 */
[----:B0-----:R-:W-:-:S05]  /*39d0*/  FMNMX R86, R48, R51, !PT ;  /* 0x0000003330567209 */ /* 0x001fca0007800000 */
[----:B------:R-:W0:Y:S01]  /*39e0*/  SHFL.BFLY PT, R87, R86, 0x1, 0x1f ;  /* 0x0c201f0056577f89 */ /* 0x000e2200000e0000 */
[----:B------:R-:W-:-:S04]  /*39f0*/  FADD R88, R88, -R89 ;  /* 0x8000005958587221 */ /* 0x000fc80000000000 */
[----:B------:R-:W-:Y:S01]  /*3a00*/  FMUL R98, R88, 1.4426950216293334961 ;  /* 0x3fb8aa3b58627820 */ /* 0x000fe20000400000 */
[--C-:B------:R-:W-:Y:S01]  /*3a10*/  FADD R168, R168, -R89.reuse ;  /* 0x80000059a8a87221 */ /* 0x100fe20000000000 */
[--C-:B------:R-:W-:Y:S01]  /*3a20*/  FADD R167, R167, -R89.reuse ;  /* 0x80000059a7a77221 */ /* 0x100fe20000000000 */
[----:B------:R-:W-:Y:S02]  /*3a30*/  FADD R171, R171, -R89 ;  /* 0x80000059abab7221 */ /* 0x000fe40000000000 */
[----:B------:R-:W-:Y:S01]  /*3a40*/  FMUL R84, R168, 1.4426950216293334961 ;  /* 0x3fb8aa3ba8547820 */ /* 0x000fe20000400000 */
[----:B0-----:R-:W-:-:S04]  /*3a50*/  FMNMX R88, R86, R87, !PT ;  /* 0x0000005756587209 */ /* 0x001fc80007800000 */
[----:B------:R-:W-:-:S05]  /*3a60*/  FMNMX R88, R88, R161, !PT ;  /* 0x000000a158587209 */ /* 0x000fca0007800000 */
[--C-:B------:R-:W-:Y:S01]  /*3a70*/  FADD R169, R169, -R88.reuse ;  /* 0x80000058a9a97221 */ /* 0x100fe20000000000 */
[--C-:B------:R-:W-:Y:S01]  /*3a80*/  FADD R170, R170, -R88.reuse ;  /* 0x80000058aaaa7221 */ /* 0x100fe20000000000 */
[--C-:B------:R-:W-:Y:S01]  /*3a90*/  FADD R166, R166, -R88.reuse ;  /* 0x80000058a6a67221 */ /* 0x100fe20000000000 */
[----:B------:R-:W-:Y:S01]  /*3aa0*/  FMUL R167, R167, 1.4426950216293334961 ;  /* 0x3fb8aa3ba7a77820 */ /* 0x000fe20000400000 */
[----:B------:R-:W-:Y:S01]  /*3ab0*/  FMUL R169, R169, 1.4426950216293334961 ;  /* 0x3fb8aa3ba9a97820 */ /* 0x000fe20000400000 */
[----:B------:R-:W-:Y:S01]  /*3ac0*/  FMUL R170, R170, 1.4426950216293334961 ;  /* 0x3fb8aa3baaaa7820 */ /* 0x000fe20000400000 */
[----:B------:R-:W-:Y:S01]  /*3ad0*/  FMUL R85, R171, 1.4426950216293334961 ;  /* 0x3fb8aa3bab557820 */ /* 0x000fe20000400000 */
[----:B------:R-:W-:Y:S01]  /*3ae0*/  FADD R173, R173, -R89 ;  /* 0x80000059adad7221 */ /* 0x000fe20000000000 */
[----:B------:R-:W-:Y:S01]  /*3af0*/  FMUL R166, R166, 1.4426950216293334961 ;  /* 0x3fb8aa3ba6a67820 */ /* 0x000fe20000400000 */
[----:B------:R-:W-:Y:S01]  /*3b00*/  MUFU.EX2 R53, R167 ;  /* 0x000000a700357308 */ /* 0x000fe20000000800 */
[--C-:B------:R-:W-:Y:S01]  /*3b10*/  FADD R172, R172, -R88.reuse ;  /* 0x80000058acac7221 */ /* 0x100fe20000000000 */
[----:B------:R-:W-:Y:S01]  /*3b20*/  FMUL R108, R173, 1.4426950216293334961 ;  /* 0x3fb8aa3bad6c7820 */ /* 0x000fe20000400000 */
[--C-:B------:R-:W-:Y:S01]  /*3b30*/  FADD R175, R175, -R88.reuse ;  /* 0x80000058afaf7221 */ /* 0x100fe20000000000 */
[----:B------:R-:W-:-:S04]  /*3b40*/  FADD R174, R174, -R88 ;  /* 0x80000058aeae7221 */ /* 0x000fc80000000000 */
[----:B------:R-:W0:Y:S01]  /*3b50*/  MUFU.EX2 R84, R84 ;  /* 0x0000005400547308 */ /* 0x000e220000000800 */
[----:B------:R-:W-:Y:S01]  /*3b60*/  FADD R72, R72, -R89 ;  /* 0x8000005948487221 */ /* 0x000fe20000000000 */
[----:B------:R-:W-:Y:S01]  /*3b70*/  FMUL R172, R172, 1.4426950216293334961 ;  /* 0x3fb8aa3bacac7820 */ /* 0x000fe20000400000 */
[----:B------:R-:W-:-:S05]  /*3b80*/  FMUL R175, R175, 1.4426950216293334961 ;  /* 0x3fb8aa3bafaf7820 */ /* 0x000fca0000400000 */
[----:B------:R-:W-:Y:S01]  /*3b90*/  MUFU.EX2 R169, R169 ;  /* 0x000000a900a97308 */ /* 0x000fe20000000800 */
[----:B------:R-:W-:-:S07]  /*3ba0*/  FMUL R174, R174, 1.4426950216293334961 ;  /* 0x3fb8aa3baeae7820 */ /* 0x000fce0000400000 */
[----:B------:R-:W1:Y:S01]  /*3bb0*/  MUFU.EX2 R170, R170 ;  /* 0x000000aa00aa7308 */ /* 0x000e620000000800 */
[----:B------:R-:W-:Y:S01]  /*3bc0*/  FADD R78, R78, -R89 ;  /* 0x800000594e4e7221 */ /* 0x000fe20000000000 */
[----:B------:R-:W-:-:S06]  /*3bd0*/  FMUL R72, R72, 1.4426950216293334961 ;  /* 0x3fb8aa3b48487820 */ /* 0x000fcc0000400000 */
[----:B------:R-:W5:Y:S01]  /*3be0*/  MUFU.EX2 R85, R85 ;  /* 0x0000005500557308 */ /* 0x000f620000000800 */
[--C-:B------:R-:W-:Y:S01]  /*3bf0*/  FADD R182, R182, -R88.reuse ;  /* 0x80000058b6b67221 */ /* 0x100fe20000000000 */
[----:B------:R-:W-:-:S06]  /*3c00*/  FADD R181, R181, -R88 ;  /* 0x80000058b5b57221 */ /* 0x000fcc0000000000 */
[----:B------:R-:W2:Y:S01]  /*3c10*/  MUFU.EX2 R166, R166 ;  /* 0x000000a600a67308 */ /* 0x000ea20000000800 */
[--C-:B------:R-:W-:Y:S01]  /*3c20*/  FADD R177, R177, -R89.reuse ;  /* 0x80000059b1b17221 */ /* 0x100fe20000000000 */
[----:B------:R-:W-:Y:S01]  /*3c30*/  FADD R176, R176, -R89 ;  /* 0x80000059b0b07221 */ /* 0x000fe20000000000 */
[----:B------:R-:W-:-:S05]  /*3c40*/  FMUL R78, R78, 1.4426950216293334961 ;  /* 0x3fb8aa3b4e4e7820 */ /* 0x000fca0000400000 */
[----:B------:R-:W3:Y:S01]  /*3c50*/  MUFU.EX2 R108, R108 ;  /* 0x0000006c006c7308 */ /* 0x000ee20000000800 */
[----:B------:R-:W-:-:S07]  /*3c60*/  FMUL R91, R181, 1.4426950216293334961 ;  /* 0x3fb8aa3bb55b7820 */ /* 0x000fce0000400000 */
[----:B------:R-:W4:Y:S01]  /*3c70*/  MUFU.EX2 R87, R172 ;  /* 0x000000ac00577308 */ /* 0x000f220000000800 */
[----:B------:R-:W-:Y:S01]  /*3c80*/  FMUL R104, R177, 1.4426950216293334961 ;  /* 0x3fb8aa3bb1687820 */ /* 0x000fe20000400000 */
[----:B------:R-:W-:Y:S01]  /*3c90*/  FMUL R83, R176, 1.4426950216293334961 ;  /* 0x3fb8aa3bb0537820 */ /* 0x000fe20000400000 */
[----:B0-----:R-:W-:-:S05]  /*3ca0*/  F2FP.SATFINITE.E4M3.F32.PACK_AB_MERGE_C R110, R84, R53, RZ ;  /* 0x00000035546e723e */ /* 0x001fca00048070ff */
[----:B------:R-:W-:Y:S01]  /*3cb0*/  MUFU.EX2 R175, R175 ;  /* 0x000000af00af7308 */ /* 0x000fe20000000800 */
[--C-:B------:R-:W-:Y:S01]  /*3cc0*/  FADD R192, R192, -R88.reuse ;  /* 0x80000058c0c07221 */ /* 0x100fe20000000000 */
[----:B------:R-:W-:-:S06]  /*3cd0*/  FADD R191, R191, -R88 ;  /* 0x80000058bfbf7221 */ /* 0x000fcc0000000000 */
[----:B------:R-:W0:Y:S01]  /*3ce0*/  MUFU.EX2 R174, R174 ;  /* 0x000000ae00ae7308 */ /* 0x000e220000000800 */
[--C-:B------:R-:W-:Y:S01]  /*3cf0*/  FADD R184, R184, -R89.reuse ;  /* 0x80000059b8b87221 */ /* 0x100fe20000000000 */
[----:B------:R-:W-:-:S06]  /*3d00*/  FADD R183, R183, -R89 ;  /* 0x80000059b7b77221 */ /* 0x000fcc0000000000 */
[----:B------:R1:W-:Y:S01]  /*3d10*/  MUFU.EX2 R86, R72 ;  /* 0x0000004800567308 */ /* 0x0003e20000000800 */
[----:B------:R-:W-:Y:S01]  /*3d20*/  FMUL R191, R191, 1.4426950216293334961 ;  /* 0x3fb8aa3bbfbf7820 */ /* 0x000fe20000400000 */
[----:B-1----:R-:W-:-:S06]  /*3d30*/  FMUL R72, R182, 1.4426950216293334961 ;  /* 0x3fb8aa3bb6487820 */ /* 0x002fcc0000400000 */
[----:B------:R1:W-:Y:S01]  /*3d40*/  MUFU.EX2 R99, R78 ;  /* 0x0000004e00637308 */ /* 0x0003e20000000800 */
[----:B------:R-:W-:Y:S01]  /*3d50*/  FMUL R90, R184, 1.4426950216293334961 ;  /* 0x3fb8aa3bb85a7820 */ /* 0x000fe20000400000 */
[----:B------:R-:W-:Y:S01]  /*3d60*/  FMUL R73, R183, 1.4426950216293334961 ;  /* 0x3fb8aa3bb7497820 */ /* 0x000fe20000400000 */
[----:B-1----:R-:W-:Y:S01]  /*3d70*/  FADD R78, R53, R84 ;  /* 0x00000054354e7221 */ /* 0x002fe20000000000 */
[----:B------:R-:W-:-:S04]  /*3d80*/  FADD R53, R169, R170 ;  /* 0x000000aaa9357221 */ /* 0x000fc80000000000 */
[----:B------:R-:W-:Y:S01]  /*3d90*/  MUFU.EX2 R72, R72 ;  /* 0x0000004800487308 */ /* 0x000fe20000000800 */
[----:B------:R-:W-:Y:S01]  /*3da0*/  FMUL R84, R192, 1.4426950216293334961 ;  /* 0x3fb8aa3bc0547820 */ /* 0x000fe20000400000 */
[----:B-----5:R-:W-:Y:S01]  /*3db0*/  FADD R109, R85, R78 ;  /* 0x0000004e556d7221 */ /* 0x020fe20000000000 */
[----:B--2---:R-:W-:-:S05]  /*3dc0*/  FADD R78, R166, R53 ;  /* 0x00000035a64e7221 */ /* 0x004fca0000000000 */
[----:B------:R-:W1:Y:S01]  /*3dd0*/  MUFU.EX2 R91, R91 ;  /* 0x0000005b005b7308 */ /* 0x000e620000000800 */
[--C-:B------:R-:W-:Y:S01]  /*3de0*/  FADD R194, R194, -R89.reuse ;  /* 0x80000059c2c27221 */ /* 0x100fe20000000000 */
[----:B------:R-:W-:Y:S01]  /*3df0*/  FADD R193, R193, -R89 ;  /* 0x80000059c1c17221 */ /* 0x000fe20000000000 */
[C---:B---3--:R-:W-:Y:S01]  /*3e00*/  F2FP.SATFINITE.E4M3.F32.PACK_AB_MERGE_C R85, R108.reuse, R85, RZ ;  /* 0x000000556c55723e */ /* 0x048fe200048070ff */
[----:B------:R-:W-:-:S04]  /*3e10*/  FADD R109, R108, R109 ;  /* 0x0000006d6c6d7221 */ /* 0x000fc80000000000 */
[----:B------:R-:W-:Y:S01]  /*3e20*/  MUFU.EX2 R104, R104 ;  /* 0x0000006800687308 */ /* 0x000fe20000000800 */
[C---:B----4-:R-:W-:Y:S01]  /*3e30*/  FADD R108, R87.reuse, R78 ;  /* 0x0000004e576c7221 */ /* 0x050fe20000000000 */
[----:B------:R-:W-:-:S06]  /*3e40*/  F2FP.SATFINITE.E4M3.F32.PACK_AB_MERGE_C R166, R87, R166, RZ ;  /* 0x000000a657a6723e */ /* 0x000fcc00048070ff */
[----:B------:R-:W2:Y:S01]  /*3e50*/  MUFU.EX2 R83, R83 ;  /* 0x0000005300537308 */ /* 0x000ea20000000800 */
[----:B------:R-:W-:Y:S01]  /*3e60*/  FMUL R74, R194, 1.4426950216293334961 ;  /* 0x3fb8aa3bc24a7820 */ /* 0x000fe20000400000 */
[----:B------:R-:W-:Y:S01]  /*3e70*/  FMUL R55, R193, 1.4426950216293334961 ;  /* 0x3fb8aa3bc1377820 */ /* 0x000fe20000400000 */
[----:B0-----:R-:W-:Y:S01]  /*3e80*/  F2FP.SATFINITE.E4M3.F32.PACK_AB_MERGE_C R87, R174, R175, RZ ;  /* 0x000000afae57723e */ /* 0x001fe200048070ff */
[----:B------:R-:W-:-:S04]  /*3e90*/  FADD R175, R175, R108 ;  /* 0x0000006cafaf7221 */ /* 0x000fc80000000000 */
[----:B------:R-:W-:Y:S01]  /*3ea0*/  MUFU.EX2 R84, R84 ;  /* 0x0000005400547308 */ /* 0x000fe20000000800 */
[--C-:B------:R-:W-:Y:S01]  /*3eb0*/  FADD R204, R204, -R89.reuse ;  /* 0x80000059cccc7221 */ /* 0x100fe20000000000 */
[--C-:B------:R-:W-:Y:S01]  /*3ec0*/  FADD R208, R208, -R89.reuse ;  /* 0x80000059d0d07221 */ /* 0x100fe20000000000 */
[--C-:B------:R-:W-:Y:S01]  /*3ed0*/  FADD R164, R164, -R89.reuse ;  /* 0x80000059a4a47221 */ /* 0x100fe20000000000 */
[----:B------:R-:W-:-:S04]  /*3ee0*/  FADD R206, R206, -R89 ;  /* 0x80000059cece7221 */ /* 0x000fc80000000000 */
[----:B------:R-:W0:Y:S01]  /*3ef0*/  MUFU.EX2 R191, R191 ;  /* 0x000000bf00bf7308 */ /* 0x000e220000000800 */
[----:B------:R-:W-:-:S07]  /*3f00*/  FADD R175, R174, R175 ;  /* 0x000000afaeaf7221 */ /* 0x000fce0000000000 */
[----:B------:R-:W-:Y:S01]  /*3f10*/  MUFU.EX2 R90, R90 ;  /* 0x0000005a005a7308 */ /* 0x000fe20000000800 */
[----:B------:R-:W-:-:S07]  /*3f20*/  FMUL R51, R204, 1.4426950216293334961 ;  /* 0x3fb8aa3bcc337820 */ /* 0x000fce0000400000 */
[----:B------:R-:W3:Y:S01]  /*3f30*/  MUFU.EX2 R73, R73 ;  /* 0x0000004900497308 */ /* 0x000ee20000000800 */
[----:B------:R-:W-:Y:S01]  /*3f40*/  FMUL R82, R208, 1.4426950216293334961 ;  /* 0x3fb8aa3bd0527820 */ /* 0x000fe20000400000 */
[----:B------:R-:W-:Y:S01]  /*3f50*/  FMUL R48, R164, 1.4426950216293334961 ;  /* 0x3fb8aa3ba4307820 */ /* 0x000fe20000400000 */
[----:B------:R-:W-:Y:S01]  /*3f60*/  FMUL R81, R206, 1.4426950216293334961 ;  /* 0x3fb8aa3bce517820 */ /* 0x000fe20000400000 */
[----:B-1----:R-:W-:Y:S01]  /*3f70*/  F2FP.SATFINITE.E4M3.F32.PACK_AB_MERGE_C R112, R91, R72, RZ ;  /* 0x000000485b70723e */ /* 0x002fe200048070ff */
[----:B------:R-:W-:-:S03]  /*3f80*/  FADD R72, R72, R175 ;  /* 0x000000af48487221 */ /* 0x000fc60000000000 */
[----:B------:R-:W-:Y:S01]  /*3f90*/  MUFU.EX2 R74, R74 ;  /* 0x0000004a004a7308 */ /* 0x000fe20000000800 */
[----:B--2---:R-:W-:Y:S01]  /*3fa0*/  F2FP.SATFINITE.E4M3.F32.PACK_AB_MERGE_C R53, R83, R104, RZ ;  /* 0x000000685335723e */ /* 0x004fe200048070ff */
[----:B------:R-:W-:Y:S01]  /*3fb0*/  FADD R200, R200, -R89 ;  /* 0x80000059c8c87221 */ /* 0x000fe20000000000 */
[----:B------:R-:W-:-:S05]  /*3fc0*/  F2FP.F16.E4M3.UNPACK_B R110, R110 ;  /* 0x0000006eff6e723e */ /* 0x000fca00020006ff */
[----:B------:R-:W1:Y:S01]  /*3fd0*/  MUFU.EX2 R55, R55 ;  /* 0x0000003700377308 */ /* 0x000e620000000800 */
[----:B------:R-:W-:Y:S01]  /*3fe0*/  F2FP.F16.E4M3.UNPACK_B R85, R85 ;  /* 0x00000055ff55723e */ /* 0x000fe200020006ff */
[----:B------:R-:W-:Y:S01]  /*3ff0*/  FADD R104, R104, R109 ;  /* 0x0000006d68687221 */ /* 0x000fe20000000000 */
[----:B------:R-:W-:Y:S01]  /*4000*/  FADD R91, R91, R72 ;  /* 0x000000485b5b7221 */ /* 0x000fe20000000000 */
[----:B------:R-:W-:Y:S01]  /*4010*/  FADD R201, R201, -R88 ;  /* 0x80000058c9c97221 */ /* 0x000fe20000000000 */
[----:B------:R-:W-:Y:S01]  /*4020*/  FADD R202, R202, -R89 ;  /* 0x80000059caca7221 */ /* 0x000fe20000000000 */
[----:B------:R-:W-:Y:S02]  /*4030*/  FMUL R75, R200, 1.4426950216293334961 ;  /* 0x3fb8aa3bc84b7820 */ /* 0x000fe40000400000 */
[----:B------:R-:W-:Y:S01]  /*4040*/  MUFU.EX2 R51, R51 ;  /* 0x0000003300337308 */ /* 0x000fe20000000800 */
[----:B------:R-:W-:Y:S01]  /*4050*/  SEL R78, R110, R85, !P0 ;  /* 0x000000556e4e7207 */ /* 0x000fe20004000000 */
[----:B------:R-:W-:Y:S01]  /*4060*/  FADD R83, R83, R104 ;  /* 0x0000006853537221 */ /* 0x000fe20000000000 */
[----:B------:R-:W-:Y:S01]  /*4070*/  FADD R207, R207, -R88 ;  /* 0x80000058cfcf7221 */ /* 0x000fe20000000000 */
[----:B------:R-:W-:-:S04]  /*4080*/  SEL R85, R85, R110, !P0 ;  /* 0x0000006e55557207 */ /* 0x000fc80004000000 */
[----:B------:R-:W-:Y:S01]  /*4090*/  MUFU.EX2 R82, R82 ;  /* 0x0000005200527308 */ /* 0x000fe20000000800 */
[----:B0-----:R-:W-:Y:S01]  /*40a0*/  F2FP.SATFINITE.E4M3.F32.PACK_AB_MERGE_C R104, R191, R84, RZ ;  /* 0x00000054bf68723e */ /* 0x001fe200048070ff */
[----:B------:R-:W-:Y:S01]  /*40b0*/  FMUL R201, R201, 1.4426950216293334961 ;  /* 0x3fb8aa3bc9c97820 */ /* 0x000fe20000400000 */
[----:B---3--:R-:W-:Y:S01]  /*40c0*/  F2FP.SATFINITE.E4M3.F32.PACK_AB_MERGE_C R110, R73, R90, RZ ;  /* 0x0000005a496e723e */ /* 0x008fe200048070ff */
[----:B------:R-:W-:-:S04]  /*40d0*/  FADD R84, R84, R91 ;  /* 0x0000005b54547221 */ /* 0x000fc80000000000 */
[----:B------:R-:W-:Y:S01]  /*40e0*/  MUFU.EX2 R48, R48 ;  /* 0x0000003000307308 */ /* 0x000fe20000000800 */
[----:B------:R-:W-:Y:S01]  /*40f0*/  FMUL R50, R202, 1.4426950216293334961 ;  /* 0x3fb8aa3bca327820 */ /* 0x000fe20000400000 */
[----:B------:R-:W-:-:S06]  /*4100*/  F2FP.F16.E4M3.UNPACK_B R87, R87 ;  /* 0x00000057ff57723e */ /* 0x000fcc00020006ff */
[----:B------:R-:W0:Y:S01]  /*4110*/  MUFU.EX2 R81, R81 ;  /* 0x0000005100517308 */ /* 0x000e220000000800 */
[----:B------:R-:W-:Y:S01]  /*4120*/  F2FP.F16.E4M3.UNPACK_B R112, R112 ;  /* 0x00000070ff70723e */ /* 0x000fe200020006ff */
[----:B------:R-:W-:Y:S01]  /*4130*/  FMUL R207, R207, 1.4426950216293334961 ;  /* 0x3fb8aa3bcfcf7820 */ /* 0x000fe20000400000 */
[--C-:B------:R-:W-:Y:S01]  /*4140*/  FADD R165, R165, -R88.reuse ;  /* 0x80000058a5a57221 */ /* 0x100fe20000000000 */
[--C-:B------:R-:W-:Y:S01]  /*4150*/  FADD R205, R205, -R88.reuse ;  /* 0x80000058cdcd7221 */ /* 0x100fe20000000000 */
[----:B------:R-:W-:Y:S01]  /*4160*/  F2FP.F16.E4M3.UNPACK_B R53, R53 ;  /* 0x00000035ff35723e */ /* 0x000fe200020006ff */
[--C-:B------:R-:W-:Y:S01]  /*4170*/  FADD R54, R54, -R89.reuse ;  /* 0x8000005936367221 */ /* 0x100fe20000000000 */
[----:B------:R-:W-:Y:S01]  /*4180*/  F2FP.F16.E4M3.UNPACK_B R114, R110 ;  /* 0x0000006eff72723e */ /* 0x000fe200020006ff */
[----:B------:R-:W2:Y:S01]  /*4190*/  MUFU.EX2 R75, R75 ;  /* 0x0000004b004b7308 */ /* 0x000ea20000000800 */
[----:B------:R-:W-:Y:S01]  /*41a0*/  FADD R52, R52, -R89 ;  /* 0x8000005934347221 */ /* 0x000fe20000000000 */
[----:B------:R-:W-:Y:S01]  /*41b0*/  STS.U8 [R155+UR6], R210 ;  /* 0x000000d29b007988 */ /* 0x000fe20008000006 */
[--C-:B------:R-:W-:Y:S01]  /*41c0*/  FADD R199, R199, -R88.reuse ;  /* 0x80000058c7c77221 */ /* 0x100fe20000000000 */
[----:B------:R-:W-:Y:S01]  /*41d0*/  FADD R203, R203, -R88 ;  /* 0x80000058cbcb7221 */ /* 0x000fe20000000000 */
[----:B------:R-:W-:Y:S01]  /*41e0*/  SEL R172, R87, R112, !P0 ;  /* 0x0000007057ac7207 */ /* 0x000fe20004000000 */
[----:B------:R-:W-:Y:S01]  /*41f0*/  STS.U8 [R155+UR6+0x400], R238 ;  /* 0x000400ee9b007988 */ /* 0x000fe20008000006 */
[----:B------:R-:W-:Y:S01]  /*4200*/  SEL R179, R112, R87, !P0 ;  /* 0x0000005770b37207 */ /* 0x000fe20004000000 */
[----:B------:R-:W-:Y:S01]  /*4210*/  FADD R90, R90, R83 ;  /* 0x000000535a5a7221 */ /* 0x000fe20000000000 */
[----:B------:R-:W-:Y:S01]  /*4220*/  FADD R191, R191, R84 ;  /* 0x00000054bfbf7221 */ /* 0x000fe20000000000 */
[----:B------:R-:W-:Y:S01]  /*4230*/  STS.U8 [R155+UR6+0x800], R226 ;  /* 0x000800e29b007988 */ /* 0x000fe20008000006 */
[----:B-1----:R-:W-:Y:S01]  /*4240*/  F2FP.SATFINITE.E4M3.F32.PACK_AB_MERGE_C R87, R55, R74, RZ ;  /* 0x0000004a3757723e */ /* 0x002fe200048070ff */
[----:B------:R-:W-:Y:S02]  /*4250*/  MUFU.EX2 R201, R201 ;  /* 0x000000c900c97308 */ /* 0x000fe40000000800 */
[----:B------:R-:W-:Y:S01]  /*4260*/  STS.U8 [R155+UR6+0xc00], R218 ;  /* 0x000c00da9b007988 */ /* 0x000fe20008000006 */
[----:B------:R-:W-:Y:S01]  /*4270*/  F2FP.SATFINITE.E4M3.F32.PACK_AB_MERGE_C R169, R170, R169, RZ ;  /* 0x000000a9aaa9723e */ /* 0x000fe200048070ff */
[----:B------:R-:W-:-:S02]  /*4280*/  FMUL R165, R165, 1.4426950216293334961 ;  /* 0x3fb8aa3ba5a57820 */ /* 0x000fc40000400000 */
[----:B------:R-:W-:Y:S01]  /*4290*/  STS.U8 [R152+UR6+0x100], R245 ;  /* 0x000100f598007988 */ /* 0x000fe20008000006 */
[----:B------:R-:W-:Y:S01]  /*42a0*/  FMUL R205, R205, 1.4426950216293334961 ;  /* 0x3fb8aa3bcdcd7820 */ /* 0x000fe20000400000 */
[----:B------:R-:W1:Y:S02]  /*42b0*/  MUFU.EX2 R84, R207 ;  /* 0x000000cf00547308 */ /* 0x000e640000000800 */
[----:B------:R-:W-:Y:S01]  /*42c0*/  STS.U8 [R152+UR6+0x500], R233 ;  /* 0x000500e998007988 */ /* 0x000fe20008000006 */
[----:B------:R-:W-:-:S03]  /*42d0*/  SEL R170, R53, R114, !P0 ;  /* 0x0000007235aa7207 */ /* 0x000fc60004000000 */
[----:B------:R-:W-:Y:S01]  /*42e0*/  STS.U8 [R152+UR6+0x900], R225 ;  /* 0x000900e198007988 */ /* 0x000fe20008000006 */
[----:B------:R-:W-:Y:S01]  /*42f0*/  SEL R181, R114, R53, !P0 ;  /* 0x0000003572b57207 */ /* 0x000fe20004000000 */
[----:B------:R-:W3:Y:S02]  /*4300*/  MUFU.EX2 R50, R50 ;  /* 0x0000003200327308 */ /* 0x000ee40000000800 */
[----:B------:R-:W-:Y:S01]  /*4310*/  STS.U8 [R152+UR6+0xd00], R217 ;  /* 0x000d00d998007988 */ /* 0x000fe20008000006 */
[----:B------:R-:W-:Y:S01]  /*4320*/  FMUL R54, R54, 1.4426950216293334961 ;  /* 0x3fb8aa3b36367820 */ /* 0x000fe20000400000 */
[----:B------:R-:W-:Y:S02]  /*4330*/  FMUL R52, R52, 1.4426950216293334961 ;  /* 0x3fb8aa3b34347820 */ /* 0x000fe40000400000 */
[----:B------:R-:W-:Y:S01]  /*4340*/  STS.U8 [R151+UR6+0x200], R242 ;  /* 0x000200f297007988 */ /* 0x000fe20008000006 */
[----:B------:R-:W-:-:S03]  /*4350*/  FMUL R199, R199, 1.4426950216293334961 ;  /* 0x3fb8aa3bc7c77820 */ /* 0x000fc60000400000 */
[----:B------:R-:W-:Y:S01]  /*4360*/  STS.U8 [R151+UR6+0x600], R230 ;  /* 0x000600e697007988 */ /* 0x000fe20008000006 */
[----:B------:R-:W-:-:S03]  /*4370*/  FMUL R53, R203, 1.4426950216293334961 ;  /* 0x3fb8aa3bcb357820 */ /* 0x000fc60000400000 */
[----:B------:R-:W-:Y:S01]  /*4380*/  STS.U8 [R151+UR6+0xa00], R222 ;  /* 0x000a00de97007988 */ /* 0x000fe20008000006 */
[----:B------:R-:W-:-:S03]  /*4390*/  FADD R73, R73, R90 ;  /* 0x0000005a49497221 */ /* 0x000fc60000000000 */
[----:B------:R-:W-:Y:S04]  /*43a0*/  STS.U8 [R151+UR6+0xe00], R214 ;  /* 0x000e00d697007988 */ /* 0x000fe80008000006 */
[----:B------:R-:W-:Y:S04]  /*43b0*/  STS.U8 [R150+UR6+0x300], R241 ;  /* 0x000300f196007988 */ /* 0x000fe80008000006 */
[----:B------:R-:W-:Y:S04]  /*43c0*/  STS.U8 [R150+UR6+0x700], R229 ;  /* 0x000700e596007988 */ /* 0x000fe80008000006 */
[----:B------:R-:W-:Y:S04]  /*43d0*/  STS.U8 [R150+UR6+0xb00], R221 ;  /* 0x000b00dd96007988 */ /* 0x000fe80008000006 */
[----:B------:R-:W-:Y:S01]  /*43e0*/  STS.U8 [R150+UR6+0xf00], R213 ;  /* 0x000f00d596007988 */ /* 0x000fe20008000006 */
[----:B------:R-:W-:Y:S01]  /*43f0*/  F2FP.F16.E4M3.UNPACK_B R163, R87 ;  /* 0x00000057ffa3723e */ /* 0x000fe200020006ff */
[----:B------:R-:W-:Y:S01]  /*4400*/  MUFU.EX2 R83, R165 ;  /* 0x000000a500537308 */ /* 0x000fe20000000800 */
[----:B------:R-:W-:Y:S01]  /*4410*/  F2FP.F16.E4M3.UNPACK_B R169, R169 ;  /* 0x000000a9ffa9723e */ /* 0x000fe200020006ff */
[----:B------:R-:W-:Y:S01]  /*4420*/  FADD R74, R74, R73 ;  /* 0x000000494a4a7221 */ /* 0x000fe20000000000 */
[----:B------:R-:W-:-:S05]  /*4430*/  F2FP.F16.E4M3.UNPACK_B R166, R166 ;  /* 0x000000a6ffa6723e */ /* 0x000fca00020006ff */
[----:B------:R-:W4:Y:S01]  /*4440*/  MUFU.EX2 R178, R205 ;  /* 0x000000cd00b27308 */ /* 0x000f220000000800 */
[----:B------:R-:W-:Y:S01]  /*4450*/  SEL R168, R169, R166, !P0 ;  /* 0x000000a6a9a87207 */ /* 0x000fe20004000000 */
[----:B------:R-:W-:Y:S01]  /*4460*/  FADD R74, R55, R74 ;  /* 0x0000004a374a7221 */ /* 0x000fe20000000000 */
[----:B------:R-:W-:-:S05]  /*4470*/  SEL R177, R166, R169, !P0 ;  /* 0x000000a9a6b17207 */ /* 0x000fca0004000000 */
[----:B------:R0:W-:Y:S08]  /*4480*/  MUFU.EX2 R87, R54 ;  /* 0x0000003600577308 */ /* 0x0001f00000000800 */
[----:B------:R5:W-:Y:S01]  /*4490*/  MUFU.EX2 R171, R52 ;  /* 0x0000003400ab7308 */ /* 0x000be20000000800 */
[----:B0-----:R-:W-:-:S07]  /*44a0*/  F2FP.SATFINITE.E4M3.F32.PACK_AB_MERGE_C R54, R81, R48, RZ ;  /* 0x000000305136723e */ /* 0x001fce00048070ff */
[----:B------:R-:W0:Y:S01]  /*44b0*/  MUFU.EX2 R110, R199 ;  /* 0x000000c7006e7308 */ /* 0x000e220000000800 */
[----:B-----5:R-:W-:Y:S02]  /*44c0*/  F2FP.SATFINITE.E4M3.F32.PACK_AB_MERGE_C R52, R82, R51, RZ ;  /* 0x000000335234723e */ /* 0x020fe400048070ff */
[----:B------:R-:W-:Y:S02]  /*44d0*/  F2FP.F16.E4M3.UNPACK_B R169, R54 ;  /* 0x00000036ffa9723e */ /* 0x000fe400020006ff */
[----:B------:R-:W-:-:S03]  /*44e0*/  F2FP.F16.E4M3.UNPACK_B R52, R52 ;  /* 0x00000034ff34723e */ /* 0x000fc600020006ff */
[----:B------:R-:W5:Y:S01]  /*44f0*/  MUFU.EX2 R53, R53 ;  /* 0x0000003500357308 */ /* 0x000f620000000800 */
[----:B------:R-:W-:Y:S01]  /*4500*/  SEL R114, R52, R169, !P0 ;  /* 0x000000a934727207 */ /* 0x000fe20004000000 */
[----:B--2---:R-:W-:Y:S01]  /*4510*/  FADD R55, R75, R74 ;  /* 0x0000004a4b377221 */ /* 0x004fe20000000000 */
[----:B------:R-:W-:Y:S02]  /*4520*/  SEL R169, R169, R52, !P0 ;  /* 0x00000034a9a97207 */ /* 0x000fe40004000000 */
[----:B-1----:R-:W-:-:S03]  /*4530*/  F2FP.SATFINITE.E4M3.F32.PACK_AB_MERGE_C R52, R84, R201, RZ ;  /* 0x000000c95434723e */ /* 0x002fc600048070ff */
[----:B------:R-:W1:Y:S01]  /*4540*/  MUFU.EX2 R98, R98 ;  /* 0x0000006200627308 */ /* 0x000e620000000800 */
[C---:B---3--:R-:W-:Y:S01]  /*4550*/  F2FP.SATFINITE.E4M3.F32.PACK_AB_MERGE_C R112, R50.reuse, R75, RZ ;  /* 0x0000004b3270723e */ /* 0x048fe200048070ff */
[----:B------:R-:W-:Y:S01]  /*4560*/  BAR.SYNC.DEFER_BLOCKING 0x0 ;  /* 0x0000000000007b1d */ /* 0x000fe20000010000 */
[----:B------:R-:W-:Y:S01]  /*4570*/  FADD R50, R50, R55 ;  /* 0x0000003732327221 */ /* 0x000fe20000000000 */
[----:B------:R-:W-:Y:S01]  /*4580*/  F2FP.F16.E4M3.UNPACK_B R175, R52 ;  /* 0x00000034ffaf723e */ /* 0x000fe200020006ff */
[--C-:B------:R-:W-:Y:S01]  /*4590*/  FADD R76, R76, -R89.reuse ;  /* 0x800000594c4c7221 */ /* 0x100fe20000000000 */
[----:B------:R-:W-:Y:S01]  /*45a0*/  FADD R80, R80, -R89 ;  /* 0x8000005950507221 */ /* 0x000fe20000000000 */
[----:B----4-:R-:W-:Y:S01]  /*45b0*/  F2FP.SATFINITE.E4M3.F32.PACK_AB_MERGE_C R90, R178, R83, RZ ;  /* 0x00000053b25a723e */ /* 0x010fe200048070ff */
[----:B------:R-:W-:Y:S01]  /*45c0*/  FADD R52, -R89, R162 ;  /* 0x000000a259347221 */ /* 0x000fe20000000100 */
[----:B------:R-:W-:Y:S01]  /*45d0*/  FADD R51, R51, R50 ;  /* 0x0000003233337221 */ /* 0x000fe20000000000 */
[----:B0-----:R-:W-:Y:S01]  /*45e0*/  FADD R54, R110, R191 ;  /* 0x000000bf6e367221 */ /* 0x001fe20000000000 */
[----:B------:R-:W-:Y:S01]  /*45f0*/  FADD R50, -R88, R161 ;  /* 0x000000a158327221 */ /* 0x000fe20000000100 */
[C---:B-----5:R-:W-:Y:S01]  /*4600*/  F2FP.SATFINITE.E4M3.F32.PACK_AB_MERGE_C R109, R53.reuse, R110, RZ ;  /* 0x0000006e356d723e */ /* 0x060fe200048070ff */
[----:B------:R-:W-:Y:S01]  /*4610*/  FMUL R76, R76, 1.4426950216293334961 ;  /* 0x3fb8aa3b4c4c7820 */ /* 0x000fe20000400000 */
[----:B------:R-:W-:Y:S01]  /*4620*/  FMUL R80, R80, 1.4426950216293334961 ;  /* 0x3fb8aa3b50507820 */ /* 0x000fe20000400000 */
[----:B------:R-:W-:Y:S01]  /*4630*/  F2FP.F16.E4M3.UNPACK_B R90, R90 ;  /* 0x0000005aff5a723e */ /* 0x000fe200020006ff */
[----:B------:R-:W-:Y:S01]  /*4640*/  FMUL R91, R52, 1.4426950216293334961 ;  /* 0x3fb8aa3b345b7820 */ /* 0x000fe20000400000 */
[----:B------:R-:W-:Y:S01]  /*4650*/  F2FP.F16.E4M3.UNPACK_B R112, R112 ;  /* 0x00000070ff70723e */ /* 0x000fe200020006ff */
[----:B------:R-:W-:Y:S01]  /*4660*/  FADD R54, R53, R54 ;  /* 0x0000003635367221 */ /* 0x000fe20000000000 */
[----:B------:R-:W-:Y:S01]  /*4670*/  FMUL R50, R50, 1.4426950216293334961 ;  /* 0x3fb8aa3b32327820 */ /* 0x000fe20000400000 */
[----:B------:R-:W-:Y:S01]  /*4680*/  F2FP.F16.E4M3.UNPACK_B R104, R104 ;  /* 0x00000068ff68723e */ /* 0x000fe200020006ff */
[----:B------:R1:W-:Y:S01]  /*4690*/  MUFU.EX2 R173, R76 ;  /* 0x0000004c00ad7308 */ /* 0x0003e20000000800 */
[----:B------:R-:W-:Y:S01]  /*46a0*/  F2FP.F16.E4M3.UNPACK_B R109, R109 ;  /* 0x0000006dff6d723e */ /* 0x000fe200020006ff */
[----:B------:R-:W0:Y:S01]  /*46b0*/  LDSM.16.M88.4 R72, [R149+UR6] ;  /* 0x000000069548783b */ /* 0x000e220008000200 */
[----:B------:R-:W-:-:S05]  /*46c0*/  SEL R162, R175, R90, !P0 ;  /* 0x0000005aafa27207 */ /* 0x000fca0004000000 */
[----:B------:R2:W-:Y:S01]  /*46d0*/  MUFU.EX2 R110, R80 ;  /* 0x00000050006e7308 */ /* 0x0005e20000000800 */
[----:B------:R-:W-:Y:S02]  /*46e0*/  SEL R175, R90, R175, !P0 ;  /* 0x000000af5aaf7207 */ /* 0x000fe40004000000 */
[----:B-1----:R-:W-:Y:S01]  /*46f0*/  F2FP.SATFINITE.E4M3.F32.PACK_AB_MERGE_C R76, R99, R98, RZ ;  /* 0x00000062634c723e */ /* 0x002fe200048070ff */
[----:B------:R-:W-:Y:S01]  /*4700*/  FADD R201, R201, R54 ;  /* 0x00000036c9c97221 */ /* 0x000fe20000000000 */
[----:B------:R-:W-:Y:S01]  /*4710*/  SEL R108, R163, R112, !P0 ;  /* 0x00000070a36c7207 */ /* 0x000fe20004000000 */
[----:B------:R-:W-:Y:S01]  /*4720*/  LDSM.16.M88.4 R52, [R149+UR6+0x400] ;  /* 0x000400069534783b */ /* 0x000fe20008000200 */
[----:B------:R-:W-:Y:S01]  /*4730*/  SEL R163, R112, R163, !P0 ;  /* 0x000000a370a37207 */ /* 0x000fe20004000000 */
[----:B------:R-:W1:Y:S01]  /*4740*/  MUFU.EX2 R91, R91 ;  /* 0x0000005b005b7308 */ /* 0x000e620000000800 */
[----:B--2---:R-:W-:Y:S02]  /*4750*/  F2FP.SATFINITE.E4M3.F32.PACK_AB_MERGE_C R80, R87, R86, RZ ;  /* 0x000000565750723e */ /* 0x004fe400048070ff */
[----:B------:R-:W-:-:S02]  /*4760*/  SEL R112, R104, R109, !P0 ;  /* 0x0000006d68707207 */ /* 0x000fc40004000000 */
[----:B------:R-:W-:-:S03]  /*4770*/  SEL R167, R109, R104, !P0 ;  /* 0x000000686da77207 */ /* 0x000fc60004000000 */
[----:B------:R2:W3:Y:S01]  /*4780*/  MUFU.EX2 R90, R50 ;  /* 0x00000032005a7308 */ /* 0x0004e20000000800 */
[----:B------:R-:W-:Y:S01]  /*4790*/  F2FP.F16.E4M3.UNPACK_B R76, R76 ;  /* 0x0000004cff4c723e */ /* 0x000fe200020006ff */
[----:B------:R-:W-:Y:S01]  /*47a0*/  FADD R51, R82, R51 ;  /* 0x0000003352337221 */ /* 0x000fe20000000000 */
[----:B------:R-:W-:Y:S01]  /*47b0*/  F2FP.F16.E4M3.UNPACK_B R109, R80 ;  /* 0x00000050ff6d723e */ /* 0x000fe200020006ff */
[--C-:B------:R-:W-:Y:S01]  /*47c0*/  FADD R79, R79, -R88.reuse ;  /* 0x800000584f4f7221 */ /* 0x100fe20000000000 */
[----:B------:R4:W-:Y:S02]  /*47d0*/  SHFL.IDX PT, R161, R78, R147, 0x1f ;  /* 0x00001f934ea17589 */ /* 0x0009e400000e0000 */
[----:B------:R-:W-:Y:S02]  /*47e0*/  SEL R104, R76, R109, !P0 ;  /* 0x0000006d4c687207 */ /* 0x000fe40004000000 */
[----:B------:R-:W-:Y:S01]  /*47f0*/  SEL R109, R109, R76, !P0 ;  /* 0x0000004c6d6d7207 */ /* 0x000fe20004000000 */
[----:B------:R-:W-:Y:S01]  /*4800*/  FADD R76, R49, -R88 ;  /* 0x80000058314c7221 */ /* 0x000fe20000000000 */
[----:B------:R5:W5:Y:S01]  /*4810*/  SHFL.IDX PT, R166, R85, R146, 0x1f ;  /* 0x00001f9255a67589 */ /* 0x000b6200000e0000 */
[----:B------:R-:W-:Y:S01]  /*4820*/  FMUL R79, R79, 1.4426950216293334961 ;  /* 0x3fb8aa3b4f4f7820 */ /* 0x000fe20000400000 */
[----:B----4-:R-:W-:-:S02]  /*4830*/  FADD R78, R48, R51 ;  /* 0x00000033304e7221 */ /* 0x010fc40000000000 */
[----:B------:R-:W-:Y:S01]  /*4840*/  SHFL.IDX PT, R168, R168, R147, 0x1f ;  /* 0x00001f93a8a87589 */ /* 0x000fe200000e0000 */
[----:B------:R-:W-:-:S03]  /*4850*/  FADD R77, R77, -R88 ;  /* 0x800000584d4d7221 */ /* 0x000fc60000000000 */
[----:B------:R-:W4:Y:S04]  /*4860*/  SHFL.IDX PT, R177, R177, R146, 0x1f ;  /* 0x00001f92b1b17589 */ /* 0x000f2800000e0000 */
[----:B------:R-:W-:Y:S04]  /*4870*/  SHFL.IDX PT, R170, R170, R147, 0x1f ;  /* 0x00001f93aaaa7589 */ /* 0x000fe800000e0000 */
[----:B------:R-:W4:Y:S04]  /*4880*/  SHFL.IDX PT, R181, R181, R146, 0x1f ;  /* 0x00001f92b5b57589 */ /* 0x000f2800000e0000 */
[----:B------:R-:W-:Y:S04]  /*4890*/  SHFL.IDX PT, R172, R172, R147, 0x1f ;  /* 0x00001f93acac7589 */ /* 0x000fe800000e0000 */
[----:B------:R-:W4:Y:S04]  /*48a0*/  SHFL.IDX PT, R179, R179, R146, 0x1f ;  /* 0x00001f92b3b37589 */ /* 0x000f2800000e0000 */
[----:B--2---:R-:W2:Y:S01]  /*48b0*/  LDSM.16.M88.4 R48, [R149+UR6+0x800] ;  /* 0x000800069530783b */ /* 0x004ea20008000200 */
[----:B------:R0:W4:Y:S01]  /*48c0*/  MUFU.EX2 R180, R79 ;  /* 0x0000004f00b47308 */ /* 0x0001220000000800 */
[----:B------:R-:W-:Y:S01]  /*48d0*/  FADD R185, R81, R78 ;  /* 0x0000004e51b97221 */ /* 0x000fe20000000000 */
[----:B------:R-:W-:Y:S01]  /*48e0*/  FMUL R174, R76, 1.4426950216293334961 ;  /* 0x3fb8aa3b4cae7820 */ /* 0x000fe20000400000 */
[----:B------:R-:W-:Y:S01]  /*48f0*/  FMUL R176, R77, 1.4426950216293334961 ;  /* 0x3fb8aa3b4db07820 */ /* 0x000fe20000400000 */
[C---:B-1----:R-:W-:Y:S01]  /*4900*/  FMUL R76, R91.reuse, R68 ;  /* 0x000000445b4c7220 */ /* 0x042fe20000400000 */
[----:B------:R-:W-:Y:S01]  /*4910*/  FMUL R77, R91, R69 ;  /* 0x000000455b4d7220 */ /* 0x000fe20000400000 */
[C---:B---3--:R-:W-:Y:S01]  /*4920*/  FMUL R78, R90.reuse, R70 ;  /* 0x000000465a4e7220 */ /* 0x048fe20000400000 */
[----:B------:R-:W-:Y:S01]  /*4930*/  FADD R107, R107, -R88 ;  /* 0x800000586b6b7221 */ /* 0x000fe20000000000 */
[----:B0-----:R-:W-:-:S02]  /*4940*/  FMUL R79, R90, R71 ;  /* 0x000000475a4f7220 */ /* 0x001fc40000400000 */
[----:B------:R-:W0:Y:S01]  /*4950*/  LDSM.16.M88.4 R68, [R149+UR6+0xc00] ;  /* 0x000c00069544783b */ /* 0x000e220008000200 */
[----:B------:R-:W-:Y:S01]  /*4960*/  FMUL R107, R107, 1.4426950216293334961 ;  /* 0x3fb8aa3b6b6b7820 */ /* 0x000fe20000400000 */
[----:B------:R-:W1:Y:S01]  /*4970*/  MUFU.EX2 R183, R174 ;  /* 0x000000ae00b77308 */ /* 0x000e620000000800 */
[----:B------:R-:W-:-:S07]  /*4980*/  FADD R84, R84, R201 ;  /* 0x000000c954547221 */ /* 0x000fce0000000000 */
[----:B------:R-:W-:Y:S01]  /*4990*/  MUFU.EX2 R176, R176 ;  /* 0x000000b000b07308 */ /* 0x000fe20000000800 */
[----:B------:R-:W-:-:S07]  /*49a0*/  FADD R187, R83, R84 ;  /* 0x0000005453bb7221 */ /* 0x000fce0000000000 */
[----:B------:R-:W3:Y:S01]  /*49b0*/  MUFU.EX2 R107, R107 ;  /* 0x0000006b006b7308 */ /* 0x000ee20000000800 */
[----:B------:R-:W-:Y:S01]  /*49c0*/  F2FP.F16.E4M3.UNPACK_B R84, R72 ;  /* 0x00000048ff54723e */ /* 0x000fe200020006ff */
[----:B------:R-:W-:Y:S01]  /*49d0*/  FADD R98, R98, R185 ;  /* 0x000000b962627221 */ /* 0x000fe20000000000 */
[----:B-----5:R-:W-:Y:S02]  /*49e0*/  F2FP.F16.E4M3.UNPACK_B R85, R73 ;  /* 0x00000049ff55723e */ /* 0x020fe400020006ff */
[----:B------:R-:W-:Y:S02]  /*49f0*/  SEL R80, R161, R166, !P1 ;  /* 0x000000a6a1507207 */ /* 0x000fe40004800000 */
[----:B----4-:R-:W-:Y:S02]  /*4a00*/  SEL R81, R168, R177, !P1 ;  /* 0x000000b1a8517207 */ /* 0x010fe40004800000 */
[----:B------:R-:W-:Y:S02]  /*4a10*/  SEL R82, R170, R181, !P1 ;  /* 0x000000b5aa527207 */ /* 0x000fe40004800000 */
[----:B------:R-:W-:Y:S01]  /*4a20*/  SEL R83, R172, R179, !P1 ;  /* 0x000000b3ac537207 */ /* 0x000fe20004800000 */
[----:B------:R-:W-:Y:S01]  /*4a30*/  FADD R187, R178, R187 ;  /* 0x000000bbb2bb7221 */ /* 0x000fe20000000000 */
[----:B------:R-:W-:Y:S01]  /*4a40*/  FADD R99, R99, R98 ;  /* 0x0000006263637221 */ /* 0x000fe20000000000 */
[--C-:B------:R-:W-:Y:S01]  /*4a50*/  FADD R246, R246, -R89.reuse ;  /* 0x80000059f6f67221 */ /* 0x100fe20000000000 */
[--C-:B------:R-:W-:Y:S01]  /*4a60*/  FADD R236, R236, -R89.reuse ;  /* 0x80000059ecec7221 */ /* 0x100fe20000000000 */
[--C-:B------:R-:W-:Y:S01]  /*4a70*/  FADD R234, R234, -R89.reuse ;  /* 0x80000059eaea7221 */ /* 0x100fe20000000000 */
[C---:B------:R-:W-:Y:S01]  /*4a80*/  FMUL R56, R91.reuse, R56 ;  /* 0x000000385b387220 */ /* 0x040fe20000400000 */
[----:B------:R-:W-:Y:S01]  /*4a90*/  HMMA.16816.F32 R76, R80, R84, R76 ;  /* 0x00000054504c723c */ /* 0x000fe2000000184c */
[----:B------:R-:W-:Y:S01]  /*4aa0*/  FMUL R57, R91, R57 ;  /* 0x000000395b397220 */ /* 0x000fe20000400000 */
[C---:B------:R-:W-:Y:S01]  /*4ab0*/  FMUL R58, R90.reuse, R58 ;  /* 0x0000003a5a3a7220 */ /* 0x040fe20000400000 */
[----:B------:R-:W-:Y:S01]  /*4ac0*/  FMUL R59, R90, R59 ;  /* 0x0000003b5a3b7220 */ /* 0x000fe20000400000 */
[----:B------:R-:W-:Y:S01]  /*4ad0*/  FADD R106, R106, -R89 ;  /* 0x800000596a6a7221 */ /* 0x000fe20000000000 */
[----:B------:R-:W-:Y:S01]  /*4ae0*/  FADD R98, R180, R187 ;  /* 0x000000bbb4627221 */ /* 0x000fe20000000000 */
[----:B------:R-:W-:Y:S01]  /*4af0*/  FADD R178, R86, R99 ;  /* 0x0000006356b27221 */ /* 0x000fe20000000000 */
[----:B------:R-:W-:-:S02]  /*4b00*/  F2FP.F16.E4M3.UNPACK_B R84, R52 ;  /* 0x00000034ff54723e */ /* 0x000fc400020006ff */
[----:B------:R-:W-:Y:S01]  /*4b10*/  F2FP.F16.E4M3.UNPACK_B R85, R53 ;  /* 0x00000035ff55723e */ /* 0x000fe200020006ff */
[----:B------:R-:W-:Y:S01]  /*4b20*/  FMUL R164, R246, 1.4426950216293334961 ;  /* 0x3fb8aa3bf6a47820 */ /* 0x000fe20000400000 */
[----:B------:R-:W-:Y:S01]  /*4b30*/  FMUL R158, R236, 1.4426950216293334961 ;  /* 0x3fb8aa3bec9e7820 */ /* 0x000fe20000400000 */
[----:B------:R-:W-:Y:S01]  /*4b40*/  FMUL R165, R234, 1.4426950216293334961 ;  /* 0x3fb8aa3beaa57820 */ /* 0x000fe20000400000 */
[----:B-1----:R-:W-:Y:S01]  /*4b50*/  F2FP.SATFINITE.E4M3.F32.PACK_AB_MERGE_C R180, R183, R180, RZ ;  /* 0x000000b4b7b4723e */ /* 0x002fe200048070ff */
[----:B------:R-:W-:Y:S01]  /*4b60*/  FADD R105, R105, -R88 ;  /* 0x8000005869697221 */ /* 0x000fe20000000000 */
[----:B---3--:R-:W-:Y:S01]  /*4b70*/  F2FP.SATFINITE.E4M3.F32.PACK_AB_MERGE_C R99, R107, R176, RZ ;  /* 0x000000b06b63723e */ /* 0x008fe200048070ff */
[----:B------:R-:W-:Y:S01]  /*4b80*/  FADD R86, R102, -R89 ;  /* 0x8000005966567221 */ /* 0x000fe20000000000 */
[----:B------:R-:W-:Y:S01]  /*4b90*/  FMUL R106, R106, 1.4426950216293334961 ;  /* 0x3fb8aa3b6a6a7820 */ /* 0x000fe20000400000 */
[----:B------:R-:W-:Y:S01]  /*4ba0*/  FADD R183, R183, R98 ;  /* 0x00000062b7b77221 */ /* 0x000fe20000000000 */
[----:B------:R-:W-:Y:S01]  /*4bb0*/  FMUL R174, R105, 1.4426950216293334961 ;  /* 0x3fb8aa3b69ae7820 */ /* 0x000fe20000400000 */
[----:B------:R-:W-:Y:S01]  /*4bc0*/  F2FP.F16.E4M3.UNPACK_B R180, R180 ;  /* 0x000000b4ffb4723e */ /* 0x000fe200020006ff */
[----:B------:R-:W-:Y:S01]  /*4bd0*/  HMMA.16816.F32 R56, R80, R84, R56 ;  /* 0x000000545038723c */ /* 0x000fe20000001838 */
[----:B------:R-:W-:Y:S01]  /*4be0*/  F2FP.F16.E4M3.UNPACK_B R99, R99 ;  /* 0x00000063ff63723e */ /* 0x000fe200020006ff */
[----:B------:R-:W-:Y:S01]  /*4bf0*/  FMUL R98, R86, 1.4426950216293334961 ;  /* 0x3fb8aa3b56627820 */ /* 0x000fe20000400000 */
[----:B------:R-:W1:Y:S01]  /*4c00*/  MUFU.EX2 R164, R164 ;  /* 0x000000a400a47308 */ /* 0x000e620000000800 */
[----:B------:R-:W-:Y:S01]  /*4c10*/  FADD R86, R103, -R88 ;  /* 0x8000005867567221 */ /* 0x000fe20000000000 */
[C---:B------:R-:W-:Y:S01]  /*4c20*/  FMUL R60, R91.reuse, R60 ;  /* 0x0000003c5b3c7220 */ /* 0x040fe20000400000 */
[----:B------:R-:W-:Y:S01]  /*4c30*/  FMUL R61, R91, R61 ;  /* 0x0000003d5b3d7220 */ /* 0x000fe20000400000 */
[----:B--2---:R-:W-:Y:S01]  /*4c40*/  F2FP.F16.E4M3.UNPACK_B R84, R48 ;  /* 0x00000030ff54723e */ /* 0x004fe200020006ff */
[C---:B------:R-:W-:Y:S01]  /*4c50*/  FMUL R62, R90.reuse, R62 ;  /* 0x0000003e5a3e7220 */ /* 0x040fe20000400000 */
[----:B------:R-:W-:Y:S01]  /*4c60*/  F2FP.F16.E4M3.UNPACK_B R85, R49 ;  /* 0x00000031ff55723e */ /* 0x000fe200020006ff */
[----:B------:R-:W-:Y:S01]  /*4c70*/  FMUL R63, R90, R63 ;  /* 0x0000003f5a3f7220 */ /* 0x000fe20000400000 */
[----:B------:R-:W-:Y:S01]  /*4c80*/  MUFU.EX2 R158, R158 ;  /* 0x0000009e009e7308 */ /* 0x000fe20000000800 */
[----:B------:R-:W-:-:S07]  /*4c90*/  SEL R105, R99, R180, !P0 ;  /* 0x000000b463697207 */ /* 0x000fce0004000000 */
[----:B------:R-:W2:Y:S01]  /*4ca0*/  MUFU.EX2 R165, R165 ;  /* 0x000000a500a57308 */ /* 0x000ea20000000800 */
[----:B------:R-:W-:Y:S01]  /*4cb0*/  FADD R178, R87, R178 ;  /* 0x000000b257b27221 */ /* 0x000fe20000000000 */
[----:B------:R-:W-:Y:S06]  /*4cc0*/  HMMA.16816.F32 R60, R80, R84, R60 ;  /* 0x00000054503c723c */ /* 0x000fec000000183c */
[----:B------:R3:W-:Y:S01]  /*4cd0*/  MUFU.EX2 R102, R106 ;  /* 0x0000006a00667308 */ /* 0x0007e20000000800 */
[C---:B------:R-:W-:Y:S01]  /*4ce0*/  FMUL R84, R91.reuse, R64 ;  /* 0x000000405b547220 */ /* 0x040fe20000400000 */
[----:B------:R-:W-:Y:S01]  /*4cf0*/  FMUL R85, R91, R65 ;  /* 0x000000415b557220 */ /* 0x000fe20000400000 */
[----:B------:R-:W-:Y:S01]  /*4d00*/  FMUL R87, R90, R67 ;  /* 0x000000435a577220 */ /* 0x000fe20000400000 */
[----:B---3--:R-:W-:Y:S01]  /*4d10*/  SEL R106, R180, R99, !P0 ;  /* 0x00000063b46a7207 */ /* 0x008fe20004000000 */
[----:B------:R-:W-:-:S03]  /*4d20*/  FADD R180, R176, R183 ;  /* 0x000000b7b0b47221 */ /* 0x000fc60000000000 */
[----:B------:R-:W3:Y:S01]  /*4d30*/  MUFU.EX2 R174, R174 ;  /* 0x000000ae00ae7308 */ /* 0x000ee20000000800 */
[----:B------:R-:W-:Y:S01]  /*4d40*/  FMUL R176, R86, 1.4426950216293334961 ;  /* 0x3fb8aa3b56b07820 */ /* 0x000fe20000400000 */
[----:B0-----:R-:W-:Y:S01]  /*4d50*/  F2FP.F16.E4M3.UNPACK_B R99, R69 ;  /* 0x00000045ff63723e */ /* 0x001fe200020006ff */
[----:B------:R-:W-:-:S05]  /*4d60*/  FMUL R86, R90, R66 ;  /* 0x000000425a567220 */ /* 0x000fca0000400000 */
[----:B------:R0:W-:Y:S01]  /*4d70*/  MUFU.EX2 R103, R98 ;  /* 0x0000006200677308 */ /* 0x0001e20000000800 */
[----:B------:R-:W-:Y:S02]  /*4d80*/  SEL R64, R166, R161, !P1 ;  /* 0x000000a1a6407207 */ /* 0x000fe40004800000 */
[----:B------:R-:W-:-:S05]  /*4d90*/  SEL R65, R177, R168, !P1 ;  /* 0x000000a8b1417207 */ /* 0x000fca0004800000 */
[----:B------:R-:W4:Y:S01]  /*4da0*/  MUFU.EX2 R183, R176 ;  /* 0x000000b000b77308 */ /* 0x000f220000000800 */
[----:B0-----:R-:W-:Y:S02]  /*4db0*/  F2FP.F16.E4M3.UNPACK_B R98, R68 ;  /* 0x00000044ff62723e */ /* 0x001fe400020006ff */
[----:B------:R-:W-:Y:S02]  /*4dc0*/  SEL R66, R181, R170, !P1 ;  /* 0x000000aab5427207 */ /* 0x000fe40004800000 */
[----:B------:R-:W-:Y:S02]  /*4dd0*/  SEL R67, R179, R172, !P1 ;  /* 0x000000acb3437207 */ /* 0x000fe40004800000 */
[----:B------:R-:W-:Y:S02]  /*4de0*/  F2FP.F16.E4M3.UNPACK_B R72, R72.H1 ;  /* 0x00000048ff48723e */ /* 0x000fe400030006ff */
[----:B------:R-:W-:Y:S01]  /*4df0*/  F2FP.F16.E4M3.UNPACK_B R73, R73.H1 ;  /* 0x00000049ff49723e */ /* 0x000fe200030006ff */
[----:B------:R-:W-:Y:S01]  /*4e00*/  HMMA.16816.F32 R80, R80, R98, R84 ;  /* 0x000000625050723c */ /* 0x000fe20000001854 */
[----:B------:R-:W-:-:S06]  /*4e10*/  FADD R107, R107, R180 ;  /* 0x000000b46b6b7221 */ /* 0x000fcc0000000000 */
[----:B------:R-:W-:Y:S01]  /*4e20*/  FADD R87, R171, R178 ;  /* 0x000000b2ab577221 */ /* 0x000fe20000000000 */
[C---:B-1----:R-:W-:Y:S02]  /*4e30*/  F2FP.SATFINITE.E4M3.F32.PACK_AB_MERGE_C R171, R164.reuse, R171, RZ ;  /* 0x000000aba4ab723e */ /* 0x042fe400048070ff */
[----:B--2---:R-:W-:Y:S01]  /*4e40*/  F2FP.SATFINITE.E4M3.F32.PACK_AB_MERGE_C R84, R165, R158, RZ ;  /* 0x0000009ea554723e */ /* 0x004fe200048070ff */
[----:B------:R-:W-:Y:S01]  /*4e50*/  HMMA.16816.F32 R76, R64, R72, R76 ;  /* 0x00000048404c723c */ /* 0x000fe2000000184c */
[----:B------:R-:W-:Y:S01]  /*4e60*/  F2FP.F16.E4M3.UNPACK_B R171, R171 ;  /* 0x000000abffab723e */ /* 0x000fe200020006ff */
[----:B------:R-:W-:Y:S01]  /*4e70*/  FADD R87, R164, R87 ;  /* 0x00000057a4577221 */ /* 0x000fe20000000000 */
[----:B------:R-:W-:Y:S01]  /*4e80*/  F2FP.F16.E4M3.UNPACK_B R98, R84 ;  /* 0x00000054ff62723e */ /* 0x000fe200020006ff */
[--C-:B------:R-:W-:Y:S01]  /*4e90*/  FADD R111, R111, -R88.reuse ;  /* 0x800000586f6f7221 */ /* 0x100fe20000000000 */
[--C-:B------:R-:W-:Y:S02]  /*4ea0*/  FADD R159, R159, -R88.reuse ;  /* 0x800000589f9f7221 */ /* 0x100fe40000000000 */
[----:B---3--:R-:W-:Y:S01]  /*4eb0*/  FADD R72, R174, R107 ;  /* 0x0000006bae487221 */ /* 0x008fe20000000000 */
[--C-:B------:R-:W-:Y:S01]  /*4ec0*/  FADD R84, R115, -R88.reuse ;  /* 0x8000005873547221 */ /* 0x100fe20000000000 */
[----:B------:R-:W-:Y:S01]  /*4ed0*/  FADD R113, R113, -R88 ;  /* 0x8000005871717221 */ /* 0x000fe20000000000 */
[----:B------:R-:W-:Y:S01]  /*4ee0*/  SEL R166, R171, R98, !P0 ;  /* 0x00000062aba67207 */ /* 0x000fe20004000000 */
[----:B------:R-:W-:Y:S01]  /*4ef0*/  FADD R158, R158, R87 ;  /* 0x000000579e9e7221 */ /* 0x000fe20000000000 */
[----:B------:R-:W-:Y:S01]  /*4f00*/  SEL R115, R98, R171, !P0 ;  /* 0x000000ab62737207 */ /* 0x000fe20004000000 */
[----:B------:R-:W-:Y:S01]  /*4f10*/  FMUL R98, R111, 1.4426950216293334961 ;  /* 0x3fb8aa3b6f627820 */ /* 0x000fe20000400000 */
[C---:B----4-:R-:W-:Y:S01]  /*4f20*/  F2FP.SATFINITE.E4M3.F32.PACK_AB_MERGE_C R174, R183.reuse, R174, RZ ;  /* 0x000000aeb7ae723e */ /* 0x050fe200048070ff */
[----:B------:R-:W-:Y:S01]  /*4f30*/  FADD R183, R183, R72 ;  /* 0x00000048b7b77221 */ /* 0x000fe20000000000 */
[----:B------:R-:W-:Y:S01]  /*4f40*/  FMUL R111, R159, 1.4426950216293334961 ;  /* 0x3fb8aa3b9f6f7820 */ /* 0x000fe20000400000 */
[----:B------:R0:W-:Y:S01]  /*4f50*/  SHFL.IDX PT, R72, R108, R147, 0x1f ;  /* 0x00001f936c487589 */ /* 0x0001e200000e0000 */
[----:B------:R-:W-:Y:S01]  /*4f60*/  FMUL R113, R113, 1.4426950216293334961 ;  /* 0x3fb8aa3b71717820 */ /* 0x000fe20000400000 */
[----:B------:R-:W-:-:S02]  /*4f70*/  FMUL R84, R84, 1.4426950216293334961 ;  /* 0x3fb8aa3b54547820 */ /* 0x000fc40000400000 */
[----:B------:R-:W1:Y:S04]  /*4f80*/  SHFL.IDX PT, R163, R163, R146, 0x1f ;  /* 0x00001f92a3a37589 */ /* 0x000e6800000e0000 */
[----:B------:R-:W-:Y:S04]  /*4f90*/  SHFL.IDX PT, R87, R112, R147, 0x1f ;  /* 0x00001f9370577589 */ /* 0x000fe800000e0000 */
[----:B------:R-:W2:Y:S04]  /*4fa0*/  SHFL.IDX PT, R168, R167, R146, 0x1f ;  /* 0x00001f92a7a87589 */ /* 0x000ea800000e0000 */
[----:B------:R-:W-:Y:S04]  /*4fb0*/  SHFL.IDX PT, R170, R114, R147, 0x1f ;  /* 0x00001f9372aa7589 */ /* 0x000fe800000e0000 */
[----:B------:R-:W3:Y:S04]  /*4fc0*/  SHFL.IDX PT, R169, R169, R146, 0x1f ;  /* 0x00001f92a9a97589 */ /* 0x000ee800000e0000 */
[----:B------:R-:W-:Y:S04]  /*4fd0*/  SHFL.IDX PT, R162, R162, R147, 0x1f ;  /* 0x00001f93a2a27589 */ /* 0x000fe800000e0000 */
[----:B------:R-:W4:Y:S01]  /*4fe0*/  SHFL.IDX PT, R175, R175, R146, 0x1f ;  /* 0x00001f92afaf7589 */ /* 0x000f2200000e0000 */
[----:B------:R-:W-:Y:S01]  /*4ff0*/  FADD R198, R198, -R88 ;  /* 0x80000058c6c67221 */ /* 0x000fe20000000000 */
[----:B------:R-:W-:Y:S01]  /*5000*/  MUFU.EX2 R86, R113 ;  /* 0x0000007100567308 */ /* 0x000fe20000000800 */
[----:B------:R-:W-:-:S02]  /*5010*/  F2FP.F16.E4M3.UNPACK_B R52, R52.H1 ;  /* 0x00000034ff34723e */ /* 0x000fc400030006ff */
[----:B------:R-:W-:Y:S01]  /*5020*/  F2FP.F16.E4M3.UNPACK_B R53, R53.H1 ;  /* 0x00000035ff35723e */ /* 0x000fe200030006ff */
[----:B------:R-:W-:-:S04]  /*5030*/  FADD R196, R196, -R88 ;  /* 0x80000058c4c47221 */ /* 0x000fc80000000000 */
[----:B------:R-:W5:Y:S01]  /*5040*/  MUFU.EX2 R99, R84 ;  /* 0x0000005400637308 */ /* 0x000f620000000800 */
[----:B------:R-:W-:Y:S01]  /*5050*/  FMUL R198, R198, 1.4426950216293334961 ;  /* 0x3fb8aa3bc6c67820 */ /* 0x000fe20000400000 */
[----:B------:R-:W-:-:S06]  /*5060*/  FMUL R196, R196, 1.4426950216293334961 ;  /* 0x3fb8aa3bc4c47820 */ /* 0x000fcc0000400000 */
[----:B------:R-:W-:Y:S01]  /*5070*/  MUFU.EX2 R98, R98 ;  /* 0x0000006200627308 */ /* 0x000fe20000000800 */
[----:B------:R-:W-:Y:S07]  /*5080*/  HMMA.16816.F32 R56, R64, R52, R56 ;  /* 0x000000344038723c */ /* 0x000fee0000001838 */
[----:B------:R-:W1:Y:S01]  /*5090*/  MUFU.EX2 R111, R111 ;  /* 0x0000006f006f7308 */ /* 0x000e620000000800 */
[----:B------:R-:W-:Y:S02]  /*50a0*/  F2FP.SATFINITE.E4M3.F32.PACK_AB_MERGE_C R52, R110, R173, RZ ;  /* 0x000000ad6e34723e */ /* 0x000fe400048070ff */
[----:B------:R-:W-:-:S02]  /*50b0*/  F2FP.SATFINITE.E4M3.F32.PACK_AB_MERGE_C R53, R103, R102, RZ ;  /* 0x000000666735723e */ /* 0x000fc400048070ff */
[----:B------:R-:W-:Y:S02]  /*50c0*/  F2FP.F16.E4M3.UNPACK_B R48, R48.H1 ;  /* 0x00000030ff30723e */ /* 0x000fe400030006ff */
[----:B------:R-:W-:Y:S01]  /*50d0*/  F2FP.F16.E4M3.UNPACK_B R49, R49.H1 ;  /* 0x00000031ff31723e */ /* 0x000fe200030006ff */
[----:B------:R-:W-:Y:S01]  /*50e0*/  MUFU.EX2 R198, R198 ;  /* 0x000000c600c67308 */ /* 0x000fe20000000800 */
[----:B------:R-:W-:Y:S02]  /*50f0*/  F2FP.F16.E4M3.UNPACK_B R68, R68.H1 ;  /* 0x00000044ff44723e */ /* 0x000fe400030006ff */
[----:B------:R-:W-:Y:S02]  /*5100*/  F2FP.F16.E4M3.UNPACK_B R69, R69.H1 ;  /* 0x00000045ff45723e */ /* 0x000fe400030006ff */
[----:B------:R-:W-:-:S03]  /*5110*/  F2FP.F16.E4M3.UNPACK_B R52, R52 ;  /* 0x00000034ff34723e */ /* 0x000fc600020006ff */
[----:B------:R-:W4:Y:S01]  /*5120*/  MUFU.EX2 R85, R196 ;  /* 0x000000c400557308 */ /* 0x000f220000000800 */
[----:B------:R-:W-:Y:S01]  /*5130*/  F2FP.F16.E4M3.UNPACK_B R53, R53 ;  /* 0x00000035ff35723e */ /* 0x000fe200020006ff */
[C---:B------:R-:W-:Y:S03]  /*5140*/  HMMA.16816.F32 R60, R64.reuse, R48, R60 ;  /* 0x00000030403c723c */ /* 0x040fe6000000183c */
[----:B0-----:R-:W-:Y:S02]  /*5150*/  SEL R108, R52, R53, !P0 ;  /* 0x00000035346c7207 */ /* 0x001fe40004000000 */
[----:B------:R-:W-:Y:S01]  /*5160*/  SEL R107, R53, R52, !P0 ;  /* 0x00000034356b7207 */ /* 0x000fe20004000000 */
[----:B------:R-:W-:Y:S01]  /*5170*/  HMMA.16816.F32 R80, R64, R68, R80 ;  /* 0x000000444050723c */ /* 0x000fe20000001850 */
[----:B-----5:R-:W-:Y:S02]  /*5180*/  F2FP.SATFINITE.E4M3.F32.PACK_AB_MERGE_C R52, R99, R86, RZ ;  /* 0x000000566334723e */ /* 0x020fe400048070ff */
[----:B-1----:R-:W-:-:S02]  /*5190*/  F2FP.SATFINITE.E4M3.F32.PACK_AB_MERGE_C R53, R111, R98, RZ ;  /* 0x000000626f35723e */ /* 0x002fc400048070ff */
[----:B------:R-:W-:Y:S02]  /*51a0*/  F2FP.F16.E4M3.UNPACK_B R48, R74 ;  /* 0x0000004aff30723e */ /* 0x000fe400020006ff */
[----:B------:R-:W-:Y:S02]  /*51b0*/  F2FP.F16.E4M3.UNPACK_B R49, R75 ;  /* 0x0000004bff31723e */ /* 0x000fe400020006ff */
[----:B------:R-:W-:Y:S02]  /*51c0*/  SEL R64, R72, R163, !P1 ;  /* 0x000000a348407207 */ /* 0x000fe40004800000 */
[----:B--2---:R-:W-:Y:S02]  /*51d0*/  SEL R65, R87, R168, !P1 ;  /* 0x000000a857417207 */ /* 0x004fe40004800000 */
[----:B---3--:R-:W-:Y:S02]  /*51e0*/  SEL R66, R170, R169, !P1 ;  /* 0x000000a9aa427207 */ /* 0x008fe40004800000 */
[----:B----4-:R-:W-:-:S02]  /*51f0*/  SEL R67, R162, R175, !P1 ;  /* 0x000000afa2437207 */ /* 0x010fc40004800000 */
[----:B------:R-:W-:Y:S02]  /*5200*/  F2FP.F16.E4M3.UNPACK_B R52, R52 ;  /* 0x00000034ff34723e */ /* 0x000fe400020006ff */
[----:B------:R-:W-:-:S03]  /*5210*/  F2FP.F16.E4M3.UNPACK_B R53, R53 ;  /* 0x00000035ff35723e */ /* 0x000fc600020006ff */
[----:B------:R-:W-:Y:S01]  /*5220*/  HMMA.16816.F32 R76, R64, R48, R76 ;  /* 0x00000030404c723c */ /* 0x000fe2000000184c */
[----:B------:R-:W-:Y:S02]  /*5230*/  SEL R112, R52, R53, !P0 ;  /* 0x0000003534707207 */ /* 0x000fe40004000000 */
[----:B------:R-:W-:Y:S02]  /*5240*/  SEL R113, R53, R52, !P0 ;  /* 0x0000003435717207 */ /* 0x000fe40004000000 */
[----:B------:R-:W-:Y:S02]  /*5250*/  F2FP.F16.E4M3.UNPACK_B R52, R54 ;  /* 0x00000036ff34723e */ /* 0x000fe400020006ff */
[----:B------:R-:W-:Y:S02]  /*5260*/  F2FP.F16.E4M3.UNPACK_B R53, R55 ;  /* 0x00000037ff35723e */ /* 0x000fe400020006ff */
[----:B------:R-:W-:Y:S01]  /*5270*/  F2FP.SATFINITE.E4M3.F32.PACK_AB_MERGE_C R73, R85, R198, RZ ;  /* 0x000000c65549723e */ /* 0x000fe200048070ff */
[----:B------:R-:W-:Y:S01]  /*5280*/  FADD R198, R198, R183 ;  /* 0x000000b7c6c67221 */ /* 0x000fe20000000000 */
[----:B------:R-:W-:-:S02]  /*5290*/  F2FP.F16.E4M3.UNPACK_B R174, R174 ;  /* 0x000000aeffae723e */ /* 0x000fc400020006ff */
[----:B------:R-:W-:Y:S01]  /*52a0*/  F2FP.F16.E4M3.UNPACK_B R73, R73 ;  /* 0x00000049ff49723e */ /* 0x000fe200020006ff */
[----:B------:R-:W-:Y:S01]  /*52b0*/  FADD R85, R85, R198 ;  /* 0x000000c655557221 */ /* 0x000fe20000000000 */
[----:B------:R-:W-:Y:S01]  /*52c0*/  F2FP.F16.E4M3.UNPACK_B R48, R54.H1 ;  /* 0x00000036ff30723e */ /* 0x000fe200030006ff */
[----:B------:R-:W-:Y:S01]  /*52d0*/  HMMA.16816.F32 R56, R64, R52, R56 ;  /* 0x000000344038723c */ /* 0x000fe20000001838 */
[----:B------:R-:W-:Y:S02]  /*52e0*/  F2FP.F16.E4M3.UNPACK_B R49, R55.H1 ;  /* 0x00000037ff31723e */ /* 0x000fe400030006ff */
[----:B------:R-:W-:Y:S02]  /*52f0*/  F2FP.F16.E4M3.UNPACK_B R54, R50 ;  /* 0x00000032ff36723e */ /* 0x000fe400020006ff */
[----:B------:R-:W-:Y:S01]  /*5300*/  F2FP.F16.E4M3.UNPACK_B R55, R51 ;  /* 0x00000033ff37723e */ /* 0x000fe200020006ff */
[----:B------:R-:W-:Y:S01]  /*5310*/  FADD R114, R86, R85 ;  /* 0x0000005556727221 */ /* 0x000fe20000000000 */
[----:B------:R-:W-:-:S02]  /*5320*/  SEL R164, R174, R73, !P0 ;  /* 0x00000049aea47207 */ /* 0x000fc40004000000 */
[----:B------:R-:W-:Y:S02]  /*5330*/  SEL R171, R73, R174, !P0 ;  /* 0x000000ae49ab7207 */ /* 0x000fe40004000000 */
[----:B------:R-:W-:Y:S02]  /*5340*/  F2FP.F16.E4M3.UNPACK_B R84, R74.H1 ;  /* 0x0000004aff54723e */ /* 0x000fe400030006ff */
[----:B------:R-:W-:Y:S02]  /*5350*/  F2FP.F16.E4M3.UNPACK_B R85, R75.H1 ;  /* 0x0000004bff55723e */ /* 0x000fe400030006ff */
[----:B------:R-:W-:Y:S02]  /*5360*/  SEL R52, R163, R72, !P1 ;  /* 0x00000048a3347207 */ /* 0x000fe40004800000 */
[----:B------:R-:W0:Y:S01]  /*5370*/  LDSM.16.M88.4 R72, [R148+UR6] ;  /* 0x000000069448783b */ /* 0x000e220008000200 */
[----:B------:R-:W-:Y:S01]  /*5380*/  HMMA.16816.F32 R60, R64, R54, R60 ;  /* 0x00000036403c723c */ /* 0x000fe2000000183c */
[----:B------:R-:W-:-:S06]  /*5390*/  SEL R53, R168, R87, !P1 ;  /* 0x00000057a8357207 */ /* 0x000fcc0004800000 */
[----:B------:R-:W-:Y:S02]  /*53a0*/  SEL R54, R169, R170, !P1 ;  /* 0x000000aaa9367207 */ /* 0x000fe40004800000 */
[----:B------:R-:W-:Y:S02]  /*53b0*/  SEL R55, R175, R162, !P1 ;  /* 0x000000a2af377207 */ /* 0x000fe40004800000 */
[----:B------:R-:W-:Y:S02]  /*53c0*/  F2FP.F16.E4M3.UNPACK_B R68, R70 ;  /* 0x00000046ff44723e */ /* 0x000fe400020006ff */
[----:B------:R-:W-:-:S03]  /*53d0*/  F2FP.F16.E4M3.UNPACK_B R69, R71 ;  /* 0x00000047ff45723e */ /* 0x000fc600020006ff */
[----:B------:R-:W-:Y:S01]  /*53e0*/  HMMA.16816.F32 R84, R52, R84, R76 ;  /* 0x000000543454723c */ /* 0x000fe2000000184c */
[----:B------:R-:W-:Y:S01]  /*53f0*/  LDSM.16.M88.4 R76, [R148+UR6+0x800] ;  /* 0x00080006944c783b */ /* 0x000fe20008000200 */
[----:B------:R-:W-:Y:S01]  /*5400*/  FADD R158, R165, R158 ;  /* 0x0000009ea59e7221 */ /* 0x000fe20000000000 */
[--C-:B------:R-:W-:Y:S02]  /*5410*/  FADD R100, R100, -R89.reuse ;  /* 0x8000005964647221 */ /* 0x100fe40000000000 */
[----:B------:R1:W-:Y:S01]  /*5420*/  SHFL.IDX PT, R162, R104, R147, 0x1f ;  /* 0x00001f9368a27589 */ /* 0x0003e200000e0000 */
[--C-:B------:R-:W-:Y:S01]  /*5430*/  FADD R96, R96, -R89.reuse ;  /* 0x8000005960607221 */ /* 0x100fe20000000000 */
[--C-:B------:R-:W-:Y:S02]  /*5440*/  FADD R94, R94, -R89.reuse ;  /* 0x800000595e5e7221 */ /* 0x100fe40000000000 */
[----:B------:R-:W-:Y:S01]  /*5450*/  SHFL.IDX PT, R163, R109, R146, 0x1f ;  /* 0x00001f926da37589 */ /* 0x000fe200000e0000 */
[----:B------:R-:W-:Y:S01]  /*5460*/  FADD R92, R92, -R89 ;  /* 0x800000595c5c7221 */ /* 0x000fe20000000000 */
[----:B------:R-:W-:Y:S02]  /*5470*/  HMMA.16816.F32 R80, R64, R68, R80 ;  /* 0x000000444050723c */ /* 0x000fe40000001850 */
[----:B------:R-:W-:Y:S04]  /*5480*/  SHFL.IDX PT, R165, R106, R147, 0x1f ;  /* 0x00001f936aa57589 */ /* 0x000fe800000e0000 */
[----:B------:R-:W2:Y:S01]  /*5490*/  SHFL.IDX PT, R168, R105, R146, 0x1f ;  /* 0x00001f9269a87589 */ /* 0x000ea200000e0000 */
[----:B------:R-:W-:-:S03]  /*54a0*/  F2FP.F16.E4M3.UNPACK_B R68, R50.H1 ;  /* 0x00000032ff44723e */ /* 0x000fc600030006ff */
[----:B------:R-:W-:Y:S01]  /*54b0*/  SHFL.IDX PT, R166, R166, R147, 0x1f ;  /* 0x00001f93a6a67589 */ /* 0x000fe200000e0000 */
[----:B------:R-:W-:-:S03]  /*54c0*/  F2FP.F16.E4M3.UNPACK_B R69, R51.H1 ;  /* 0x00000033ff45723e */ /* 0x000fc600030006ff */
[----:B------:R-:W3:Y:S01]  /*54d0*/  SHFL.IDX PT, R115, R115, R146, 0x1f ;  /* 0x00001f9273737589 */ /* 0x000ee200000e0000 */
[----:B------:R-:W-:Y:S03]  /*54e0*/  HMMA.16816.F32 R56, R52, R48, R56 ;  /* 0x000000303438723c */ /* 0x000fe60000001838 */
[----:B------:R-:W-:Y:S04]  /*54f0*/  SHFL.IDX PT, R164, R164, R147, 0x1f ;  /* 0x00001f93a4a47589 */ /* 0x000fe800000e0000 */
[----:B------:R-:W4:Y:S01]  /*5500*/  SHFL.IDX PT, R171, R171, R146, 0x1f ;  /* 0x00001f92abab7589 */ /* 0x000f2200000e0000 */
[----:B------:R-:W-:Y:S01]  /*5510*/  FMUL R100, R100, 1.4426950216293334961 ;  /* 0x3fb8aa3b64647820 */ /* 0x000fe20000400000 */
[----:B------:R-:W-:-:S02]  /*5520*/  FADD R159, R173, R158 ;  /* 0x0000009ead9f7221 */ /* 0x000fc40000000000 */
[----:B------:R-:W-:Y:S01]  /*5530*/  LDSM.16.M88.4 R48, [R148+UR6+0xc00] ;  /* 0x000c00069430783b */ /* 0x000fe20008000200 */
[----:B------:R-:W-:Y:S01]  /*5540*/  FMUL R96, R96, 1.4426950216293334961 ;  /* 0x3fb8aa3b60607820 */ /* 0x000fe20000400000 */
[----:B------:R-:W-:Y:S01]  /*5550*/  FMUL R94, R94, 1.4426950216293334961 ;  /* 0x3fb8aa3b5e5e7820 */ /* 0x000fe20000400000 */
[----:B------:R-:W-:Y:S01]  /*5560*/  FMUL R158, R92, 1.4426950216293334961 ;  /* 0x3fb8aa3b5c9e7820 */ /* 0x000fe20000400000 */
[----:B------:R-:W5:Y:S01]  /*5570*/  LDSM.16.M88.4 R64, [R148+UR6+0x400] ;  /* 0x000400069440783b */ /* 0x000f620008000200 */
[----:B------:R-:W-:Y:S01]  /*5580*/  FADD R159, R110, R159 ;  /* 0x0000009f6e9f7221 */ /* 0x000fe20000000000 */
[----:B------:R-:W-:Y:S01]  /*5590*/  FADD R92, R101, -R88 ;  /* 0x80000058655c7221 */ /* 0x000fe20000000000 */
[----:B------:R-:W-:Y:S03]  /*55a0*/  MUFU.EX2 R100, R100 ;  /* 0x0000006400647308 */ /* 0x000fe60000000800 */
[----:B-1----:R-:W-:-:S05]  /*55b0*/  FMUL R104, R92, 1.4426950216293334961 ;  /* 0x3fb8aa3b5c687820 */ /* 0x002fca0000400000 */
[----:B------:R1:W4:Y:S01]  /*55c0*/  MUFU.EX2 R161, R96 ;  /* 0x0000006000a17308 */ /* 0x0003220000000800 */
[----:B------:R-:W-:-:S07]  /*55d0*/  FADD R92, R97, -R88 ;  /* 0x80000058615c7221 */ /* 0x000fce0000000000 */
[----:B------:R0:W-:Y:S01]  /*55e0*/  MUFU.EX2 R110, R94 ;  /* 0x0000005e006e7308 */ /* 0x0001e20000000800 */
[----:B-1----:R-:W-:-:S07]  /*55f0*/  F2FP.F16.E4M3.UNPACK_B R96, R70.H1 ;  /* 0x00000046ff60723e */ /* 0x002fce00030006ff */
[----:B------:R-:W1:Y:S01]  /*5600*/  MUFU.EX2 R101, R158 ;  /* 0x0000009e00657308 */ /* 0x000e620000000800 */
[----:B------:R-:W-:Y:S02]  /*5610*/  F2FP.F16.E4M3.UNPACK_B R97, R71.H1 ;  /* 0x00000047ff61723e */ /* 0x000fe400030006ff */
[----:B------:R-:W-:Y:S01]  /*5620*/  HMMA.16816.F32 R68, R52, R68, R60 ;  /* 0x000000443444723c */ /* 0x000fe2000000183c */
[----:B0-----:R-:W-:Y:S01]  /*5630*/  F2FP.F16.E4M3.UNPACK_B R94, R72 ;  /* 0x00000048ff5e723e */ /* 0x001fe200020006ff */
[----:B------:R-:W-:-:S05]  /*5640*/  FADD R93, R93, -R88 ;  /* 0x800000585d5d7221 */ /* 0x000fca0000000000 */
[----:B------:R-:W-:Y:S01]  /*5650*/  FADD R60, R95, -R88 ;  /* 0x800000585f3c7221 */ /* 0x000fe20000000000 */
[----:B------:R-:W-:Y:S02]  /*5660*/  F2FP.F16.E4M3.UNPACK_B R95, R73 ;  /* 0x00000049ff5f723e */ /* 0x000fe400020006ff */
[----:B--2---:R-:W-:Y:S01]  /*5670*/  SEL R61, R165, R168, !P1 ;  /* 0x000000a8a53d7207 */ /* 0x004fe20004800000 */
[----:B------:R-:W-:Y:S01]  /*5680*/  FMUL R105, R60, 1.4426950216293334961 ;  /* 0x3fb8aa3b3c697820 */ /* 0x000fe20000400000 */
[----:B------:R-:W-:Y:S02]  /*5690*/  SEL R60, R162, R163, !P1 ;  /* 0x000000a3a23c7207 */ /* 0x000fe40004800000 */
[----:B---3--:R-:W-:Y:S02]  /*56a0*/  SEL R62, R166, R115, !P1 ;  /* 0x00000073a63e7207 */ /* 0x008fe40004800000 */
[----:B----4-:R-:W-:Y:S01]  /*56b0*/  SEL R63, R164, R171, !P1 ;  /* 0x000000aba43f7207 */ /* 0x010fe20004800000 */
[----:B------:R-:W-:Y:S01]  /*56c0*/  FMUL R92, R92, 1.4426950216293334961 ;  /* 0x3fb8aa3b5c5c7820 */ /* 0x000fe20000400000 */
[----:B------:R-:W-:Y:S01]  /*56d0*/  HMMA.16816.F32 R80, R52, R96, R80 ;  /* 0x000000603450723c */ /* 0x000fe20000001850 */
[----:B------:R-:W-:Y:S06]  /*56e0*/  MUFU.EX2 R104, R104 ;  /* 0x0000006800687308 */ /* 0x000fec0000000800 */
[----:B------:R-:W-:Y:S01]  /*56f0*/  F2FP.SATFINITE.E4M3.F32.PACK_AB_MERGE_C R52, R161, R100, RZ ;  /* 0x00000064a134723e */ /* 0x000fe200048070ff */
[----:B------:R-:W-:Y:S01]  /*5700*/  FMUL R54, R93, 1.4426950216293334961 ;  /* 0x3fb8aa3b5d367820 */ /* 0x000fe20000400000 */
[----:B-1----:R-:W-:Y:S01]  /*5710*/  F2FP.SATFINITE.E4M3.F32.PACK_AB_MERGE_C R53, R101, R110, RZ ;  /* 0x0000006e6535723e */ /* 0x002fe200048070ff */
[----:B------:R0:W1:Y:S01]  /*5720*/  MUFU.EX2 R109, R92 ;  /* 0x0000005c006d7308 */ /* 0x0000620000000800 */
[----:B------:R-:W-:Y:S01]  /*5730*/  HMMA.16816.F32 R84, R60, R94, R84 ;  /* 0x0000005e3c54723c */ /* 0x000fe20000001854 */
[----:B------:R-:W-:-:S02]  /*5740*/  F2FP.F16.E4M3.UNPACK_B R55, R52 ;  /* 0x00000034ff37723e */ /* 0x000fc400020006ff */
[----:B------:R-:W-:-:S04]  /*5750*/  F2FP.F16.E4M3.UNPACK_B R93, R77 ;  /* 0x0000004dff5d723e */ /* 0x000fc800020006ff */
[----:B------:R-:W-:Y:S01]  /*5760*/  MUFU.EX2 R105, R105 ;  /* 0x0000006900697308 */ /* 0x000fe20000000800 */
[----:B0-----:R-:W-:-:S04]  /*5770*/  F2FP.F16.E4M3.UNPACK_B R92, R53 ;  /* 0x00000035ff5c723e */ /* 0x001fc800020006ff */
[----:B------:R-:W-:-:S03]  /*5780*/  SEL R106, R55, R92, !P0 ;  /* 0x0000005c376a7207 */ /* 0x000fc60004000000 */
[----:B------:R-:W0:Y:S01]  /*5790*/  MUFU.EX2 R94, R54 ;  /* 0x00000036005e7308 */ /* 0x000e220000000800 */
[----:B------:R-:W-:Y:S02]  /*57a0*/  SEL R97, R92, R55, !P0 ;  /* 0x000000375c617207 */ /* 0x000fe40004000000 */
[----:B------:R-:W-:Y:S01]  /*57b0*/  F2FP.F16.E4M3.UNPACK_B R92, R76 ;  /* 0x0000004cff5c723e */ /* 0x000fe200020006ff */
[----:B------:R-:W-:Y:S01]  /*57c0*/  FADD R99, R99, R114 ;  /* 0x0000007263637221 */ /* 0x000fe20000000000 */
[----:B-----5:R-:W-:-:S05]  /*57d0*/  F2FP.F16.E4M3.UNPACK_B R52, R64 ;  /* 0x00000040ff34723e */ /* 0x020fca00020006ff */
[----:B------:R-:W-:Y:S01]  /*57e0*/  HMMA.16816.F32 R68, R60, R92, R68 ;  /* 0x0000005c3c44723c */ /* 0x000fe20000001844 */
[----:B------:R-:W-:-:S06]  /*57f0*/  F2FP.F16.E4M3.UNPACK_B R53, R65 ;  /* 0x00000041ff35723e */ /* 0x000fcc00020006ff */
[----:B------:R-:W-:Y:S02]  /*5800*/  F2FP.F16.E4M3.UNPACK_B R92, R48 ;  /* 0x00000030ff5c723e */ /* 0x000fe400020006ff */
[----:B------:R-:W-:Y:S02]  /*5810*/  F2FP.F16.E4M3.UNPACK_B R93, R49 ;  /* 0x00000031ff5d723e */ /* 0x000fe400020006ff */
[----:B-1----:R-:W-:Y:S02]  /*5820*/  F2FP.SATFINITE.E4M3.F32.PACK_AB_MERGE_C R95, R109, R104, RZ ;  /* 0x000000686d5f723e */ /* 0x002fe400048070ff */
[----:B0-----:R-:W-:Y:S01]  /*5830*/  F2FP.SATFINITE.E4M3.F32.PACK_AB_MERGE_C R96, R94, R105, RZ ;  /* 0x000000695e60723e */ /* 0x001fe200048070ff */
[----:B------:R-:W-:Y:S01]  /*5840*/  FADD R102, R102, R159 ;  /* 0x0000009f66667221 */ /* 0x000fe20000000000 */
[----:B------:R-:W-:Y:S01]  /*5850*/  FADD R98, R98, R99 ;  /* 0x0000006362627221 */ /* 0x000fe20000000000 */
[----:B------:R-:W-:Y:S01]  /*5860*/  HMMA.16816.F32 R80, R60, R92, R80 ;  /* 0x0000005c3c50723c */ /* 0x000fe20000001850 */
[----:B------:R-:W-:-:S02]  /*5870*/  F2FP.F16.E4M3.UNPACK_B R95, R95 ;  /* 0x0000005fff5f723e */ /* 0x000fc400020006ff */
[----:B------:R-:W-:Y:S01]  /*5880*/  F2FP.F16.E4M3.UNPACK_B R96, R96 ;  /* 0x00000060ff60723e */ /* 0x000fe200020006ff */
[----:B------:R-:W-:Y:S01]  /*5890*/  FADD R103, R103, R102 ;  /* 0x0000006667677221 */ /* 0x000fe20000000000 */
[----:B------:R-:W-:Y:S01]  /*58a0*/  FADD R111, R111, R98 ;  /* 0x000000626f6f7221 */ /* 0x000fe20000000000 */
[----:B------:R-:W-:Y:S01]  /*58b0*/  HMMA.16816.F32 R56, R60, R52, R56 ;  /* 0x000000343c38723c */ /* 0x000fe20000001838 */
[----:B------:R-:W-:Y:S02]  /*58c0*/  SEL R54, R115, R166, !P1 ;  /* 0x000000a673367207 */ /* 0x000fe40004800000 */
[----:B------:R-:W-:Y:S02]  /*58d0*/  SEL R55, R171, R164, !P1 ;  /* 0x000000a4ab377207 */ /* 0x000fe40004800000 */
[----:B------:R-:W-:Y:S02]  /*58e0*/  F2FP.F16.E4M3.UNPACK_B R72, R72.H1 ;  /* 0x00000048ff48723e */ /* 0x000fe400030006ff */
[----:B------:R-:W-:-:S02]  /*58f0*/  SEL R52, R163, R162, !P1 ;  /* 0x000000a2a3347207 */ /* 0x000fc40004800000 */
[----:B------:R-:W-:Y:S02]  /*5900*/  SEL R53, R168, R165, !P1 ;  /* 0x000000a5a8357207 */ /* 0x000fe40004800000 */
[----:B------:R-:W-:Y:S02]  /*5910*/  F2FP.F16.E4M3.UNPACK_B R73, R73.H1 ;  /* 0x00000049ff49723e */ /* 0x000fe400030006ff */
[----:B------:R-:W-:Y:S01]  /*5920*/  SEL R60, R95, R96, !P0 ;  /* 0x000000605f3c7207 */ /* 0x000fe20004000000 */
[----:B------:R-:W-:Y:S01]  /*5930*/  FADD R100, R100, R103 ;  /* 0x0000006764647221 */ /* 0x000fe20000000000 */
[----:B------:R-:W-:Y:S01]  /*5940*/  SEL R95, R96, R95, !P0 ;  /* 0x0000005f605f7207 */ /* 0x000fe20004000000 */
[----:B------:R-:W-:Y:S01]  /*5950*/  FADD R104, R104, R111 ;  /* 0x0000006f68687221 */ /* 0x000fe20000000000 */
[----:B------:R-:W-:Y:S01]  /*5960*/  SHFL.IDX PT, R108, R108, R147, 0x1f ;  /* 0x00001f936c6c7589 */ /* 0x000fe200000e0000 */
[----:B------:R-:W-:Y:S01]  /*5970*/  FADD R161, R161, R100 ;  /* 0x00000064a1a17221 */ /* 0x000fe20000000000 */
[----:B------:R-:W-:Y:S01]  /*5980*/  HMMA.16816.F32 R84, R52, R72, R84 ;  /* 0x000000483454723c */ /* 0x000fe20000001854 */
[----:B------:R-:W-:Y:S01]  /*5990*/  FADD R104, R109, R104 ;  /* 0x000000686d687221 */ /* 0x000fe20000000000 */
[----:B------:R-:W0:Y:S01]  /*59a0*/  SHFL.IDX PT, R107, R107, R146, 0x1f ;  /* 0x00001f926b6b7589 */ /* 0x000e2200000e0000 */
[----:B------:R-:W-:-:S03]  /*59b0*/  FADD R110, R110, R161 ;  /* 0x000000a16e6e7221 */ /* 0x000fc60000000000 */
[----:B------:R-:W-:Y:S01]  /*59c0*/  SHFL.IDX PT, R112, R112, R147, 0x1f ;  /* 0x00001f9370707589 */ /* 0x000fe200000e0000 */
[----:B------:R-:W-:-:S03]  /*59d0*/  FADD R105, R105, R104 ;  /* 0x0000006869697221 */ /* 0x000fc60000000000 */
[----:B------:R-:W1:Y:S04]  /*59e0*/  SHFL.IDX PT, R113, R113, R146, 0x1f ;  /* 0x00001f9271717589 */ /* 0x000e6800000e0000 */
[----:B------:R-:W-:Y:S04]  /*59f0*/  SHFL.IDX PT, R106, R106, R147, 0x1f ;  /* 0x00001f936a6a7589 */ /* 0x000fe800000e0000 */
[----:B------:R-:W2:Y:S04]  /*5a00*/  SHFL.IDX PT, R97, R97, R146, 0x1f ;  /* 0x00001f9261617589 */ /* 0x000ea800000e0000 */
[----:B------:R3:W-:Y:S04]  /*5a10*/  SHFL.IDX PT, R72, R60, R147, 0x1f ;  /* 0x00001f933c487589 */ /* 0x0007e800000e0000 */
[----:B------:R-:W4:Y:S01]  /*5a20*/  SHFL.IDX PT, R95, R95, R146, 0x1f ;  /* 0x00001f925f5f7589 */ /* 0x000f2200000e0000 */
[----:B------:R-:W-:-:S02]  /*5a30*/  F2FP.F16.E4M3.UNPACK_B R48, R48.H1 ;  /* 0x00000030ff30723e */ /* 0x000fc400030006ff */
[----:B------:R-:W-:Y:S01]  /*5a40*/  F2FP.F16.E4M3.UNPACK_B R49, R49.H1 ;  /* 0x00000031ff31723e */ /* 0x000fe200030006ff */
[----:B------:R-:W-:Y:S01]  /*5a50*/  FADD R110, R101, R110 ;  /* 0x0000006e656e7221 */ /* 0x000fe20000000000 */
[----:B------:R-:W-:Y:S01]  /*5a60*/  F2FP.F16.E4M3.UNPACK_B R64, R64.H1 ;  /* 0x00000040ff40723e */ /* 0x000fe200030006ff */
[----:B------:R-:W-:Y:S01]  /*5a70*/  FADD R105, R94, R105 ;  /* 0x000000695e697221 */ /* 0x000fe20000000000 */
[----:B------:R-:W-:Y:S02]  /*5a80*/  F2FP.F16.E4M3.UNPACK_B R65, R65.H1 ;  /* 0x00000041ff41723e */ /* 0x000fe400030006ff */
[----:B------:R-:W-:Y:S02]  /*5a90*/  F2FP.F16.E4M3.UNPACK_B R76, R76.H1 ;  /* 0x0000004cff4c723e */ /* 0x000fe400030006ff */
[----:B------:R-:W-:Y:S01]  /*5aa0*/  F2FP.F16.E4M3.UNPACK_B R77, R77.H1 ;  /* 0x0000004dff4d723e */ /* 0x000fe200030006ff */
[C---:B------:R-:W-:Y:S01]  /*5ab0*/  HMMA.16816.F32 R80, R52.reuse, R48, R80 ;  /* 0x000000303450723c */ /* 0x040fe20000001850 */
[----:B------:R-:W5:Y:S04]  /*5ac0*/  SHFL.BFLY PT, R49, R110, 0x2, 0x1f ;  /* 0x0c401f006e317f89 */ /* 0x000f6800000e0000 */
[----:B------:R-:W5:Y:S01]  /*5ad0*/  SHFL.BFLY PT, R48, R105, 0x2, 0x1f ;  /* 0x0c401f0069307f89 */ /* 0x000f6200000e0000 */
[C---:B------:R-:W-:Y:S06]  /*5ae0*/  HMMA.16816.F32 R56, R52.reuse, R64, R56 ;  /* 0x000000403438723c */ /* 0x040fec0000001838 */
[----:B------:R-:W-:Y:S01]  /*5af0*/  HMMA.16816.F32 R68, R52, R76, R68 ;  /* 0x0000004c3444723c */ /* 0x000fe20000001844 */
[----:B---3--:R-:W-:-:S02]  /*5b00*/  F2FP.F16.E4M3.UNPACK_B R60, R74 ;  /* 0x0000004aff3c723e */ /* 0x008fc400020006ff */
[----:B------:R-:W-:-:S04]  /*5b10*/  F2FP.F16.E4M3.UNPACK_B R61, R75 ;  /* 0x0000004bff3d723e */ /* 0x000fc800020006ff */
[----:B0-----:R-:W-:Y:S02]  /*5b20*/  SEL R52, R108, R107, !P1 ;  /* 0x0000006b6c347207 */ /* 0x001fe40004800000 */
[----:B-1----:R-:W-:Y:S02]  /*5b30*/  SEL R53, R112, R113, !P1 ;  /* 0x0000007170357207 */ /* 0x002fe40004800000 */
[----:B--2---:R-:W-:Y:S02]  /*5b40*/  SEL R54, R106, R97, !P1 ;  /* 0x000000616a367207 */ /* 0x004fe40004800000 */
[----:B----4-:R-:W-:Y:S02]  /*5b50*/  SEL R55, R72, R95, !P1 ;  /* 0x0000005f48377207 */ /* 0x010fe40004800000 */
[----:B------:R-:W-:Y:S02]  /*5b60*/  F2FP.F16.E4M3.UNPACK_B R62, R66 ;  /* 0x00000042ff3e723e */ /* 0x000fe400020006ff */
[----:B------:R-:W-:-:S02]  /*5b70*/  F2FP.F16.E4M3.UNPACK_B R63, R67 ;  /* 0x00000043ff3f723e */ /* 0x000fc400020006ff */
[----:B------:R-:W-:Y:S01]  /*5b80*/  F2FP.F16.E4M3.UNPACK_B R64, R50 ;  /* 0x00000032ff40723e */ /* 0x000fe200020006ff */
[----:B------:R-:W-:Y:S01]  /*5b90*/  HMMA.16816.F32 R84, R52, R60, R84 ;  /* 0x0000003c3454723c */ /* 0x000fe20000001854 */
[----:B------:R-:W-:Y:S01]  /*5ba0*/  F2FP.F16.E4M3.UNPACK_B R65, R51 ;  /* 0x00000033ff41723e */ /* 0x000fe200020006ff */
[----:B-----5:R-:W-:Y:S01]  /*5bb0*/  FADD R49, R110, R49 ;  /* 0x000000316e317221 */ /* 0x020fe20000000000 */
[----:B------:R-:W-:-:S04]  /*5bc0*/  FADD R105, R105, R48 ;  /* 0x0000003069697221 */ /* 0x000fc80000000000 */
[----:B------:R-:W-:Y:S02]  /*5bd0*/  F2FP.F16.E4M3.UNPACK_B R60, R78 ;  /* 0x0000004eff3c723e */ /* 0x000fe400020006ff */
[----:B------:R-:W-:Y:S01]  /*5be0*/  F2FP.F16.E4M3.UNPACK_B R61, R79 ;  /* 0x0000004fff3d723e */ /* 0x000fe200020006ff */
[C---:B------:R-:W-:Y:S01]  /*5bf0*/  HMMA.16816.F32 R56, R52.reuse, R62, R56 ;  /* 0x0000003e3438723c */ /* 0x040fe20000001838 */
[----:B------:R-:W0:Y:S05]  /*5c00*/  SHFL.BFLY PT, R48, R49, 0x1, 0x1f ;  /* 0x0c201f0031307f89 */ /* 0x000e2a00000e0000 */
[C---:B------:R-:W-:Y:S06]  /*5c10*/  HMMA.16816.F32 R60, R52.reuse, R60, R68 ;  /* 0x0000003c343c723c */ /* 0x040fec0000001844 */
[----:B------:R-:W-:Y:S07]  /*5c20*/  HMMA.16816.F32 R80, R52, R64, R80 ;  /* 0x000000403450723c */ /* 0x000fee0000001850 */
[----:B------:R-:W-:-:S02]  /*5c30*/  SEL R55, R95, R72, !P1 ;  /* 0x000000485f377207 */ /* 0x000fc40004800000 */
[----:B------:R-:W1:Y:S01]  /*5c40*/  SHFL.BFLY PT, R72, R105, 0x1, 0x1f ;  /* 0x0c201f0069487f89 */ /* 0x000e6200000e0000 */
[----:B------:R-:W-:Y:S01]  /*5c50*/  UIADD3 UR5, UR5, 0x80, URZ ;  /* 0x0000008005057890 */ /* 0x000fe2000fffe03f */
[----:B------:R-:W-:-:S05]  /*5c60*/  SEL R52, R107, R108, !P1 ;  /* 0x0000006c6b347207 */ /* 0x000fca0004800000 */
[----:B------:R-:W-:Y:S02]  /*5c70*/  ISETP.LE.AND P2, PT, R7, UR5, PT ;  /* 0x0000000507007c0c */ /* 0x000fe4000bf43270 */
[----:B------:R-:W-:Y:S02]  /*5c80*/  SEL R53, R113, R112, !P1 ;  /* 0x0000007071357207 */ /* 0x000fe40004800000 */
[----:B------:R-:W-:Y:S02]  /*5c90*/  SEL R54, R97, R106, !P1 ;  /* 0x0000006a61367207 */ /* 0x000fe40004800000 */
[----:B------:R-:W-:Y:S02]  /*5ca0*/  F2FP.F16.E4M3.UNPACK_B R66, R66.H1 ;  /* 0x00000042ff42723e */ /* 0x000fe400030006ff */
[----:B------:R-:W-:Y:S02]  /*5cb0*/  F2FP.F16.E4M3.UNPACK_B R67, R67.H1 ;  /* 0x00000043ff43723e */ /* 0x000fe400030006ff */
[----:B------:R-:W-:-:S02]  /*5cc0*/  F2FP.F16.E4M3.UNPACK_B R74, R74.H1 ;  /* 0x0000004aff4a723e */ /* 0x000fc400030006ff */
[----:B------:R-:W-:Y:S02]  /*5cd0*/  F2FP.F16.E4M3.UNPACK_B R75, R75.H1 ;  /* 0x0000004bff4b723e */ /* 0x000fe400030006ff */
[----:B------:R-:W-:Y:S02]  /*5ce0*/  F2FP.F16.E4M3.UNPACK_B R78, R78.H1 ;  /* 0x0000004eff4e723e */ /* 0x000fe400030006ff */
[----:B------:R-:W-:Y:S02]  /*5cf0*/  F2FP.F16.E4M3.UNPACK_B R79, R79.H1 ;  /* 0x0000004fff4f723e */ /* 0x000fe400030006ff */
[----:B------:R-:W-:Y:S02]  /*5d00*/  F2FP.F16.E4M3.UNPACK_B R50, R50.H1 ;  /* 0x00000032ff32723e */ /* 0x000fe400030006ff */
[----:B------:R-:W-:Y:S01]  /*5d10*/  F2FP.F16.E4M3.UNPACK_B R51, R51.H1 ;  /* 0x00000033ff33723e */ /* 0x000fe200030006ff */
[----:B------:R-:W-:Y:S01]  /*5d20*/  HMMA.16816.F32 R56, R52, R66, R56 ;  /* 0x000000423438723c */ /* 0x000fe20000001838 */
[----:B0-----:R-:W-:Y:S01]  /*5d30*/  FADD R48, R49, R48 ;  /* 0x0000003031307221 */ /* 0x001fe20000000000 */
[----:B-1----:R-:W-:Y:S01]  /*5d40*/  FADD R105, R105, R72 ;  /* 0x0000004869697221 */ /* 0x002fe20000000000 */
[----:B------:R-:W-:-:S03]  /*5d50*/  ULEA UR4, UR9, UR4, 0x7 ;  /* 0x0000000409047291 */ /* 0x000fc6000f8e383f */
[----:B------:R-:W-:Y:S01]  /*5d60*/  HMMA.16816.F32 R68, R52, R74, R84 ;  /* 0x0000004a3444723c */ /* 0x000fe20000001854 */
[----:B------:R-:W-:Y:S01]  /*5d70*/  FFMA R160, R91, R160, R48 ;  /* 0x000000a05ba07223 */ /* 0x000fe20000000030 */
[----:B------:R-:W-:Y:S01]  /*5d80*/  FFMA R157, R90, R157, R105 ;  /* 0x0000009d5a9d7223 */ /* 0x000fe20000000069 */
[----:B------:R-:W-:-:S03]  /*5d90*/  IMAD R145, R47, 0x80, R145 ;  /* 0x000000802f917824 */ /* 0x000fc600078e0291 */
[----:B------:R-:W-:Y:S01]  /*5da0*/  HMMA.16816.F32 R60, R52, R78, R60 ;  /* 0x0000004e343c723c */ /* 0x000fe2000000183c */
[----:B------:R-:W-:Y:S02]  /*5db0*/  IMAD.MOV.U32 R162, RZ, RZ, R89 ;  /* 0x000000ffffa27224 */ /* 0x000fe400078e0059 */
[----:B------:R-:W-:-:S03]  /*5dc0*/  IMAD.MOV.U32 R161, RZ, RZ, R88 ;  /* 0x000000ffffa17224 */ /* 0x000fc600078e0058 */
[----:B------:R-:W-:Y:S01]  /*5dd0*/  HMMA.16816.F32 R64, R52, R50, R80 ;  /* 0x000000323440723c */ /* 0x000fe20000001850 */
[----:B------:R-:W-:-:S08]  /*5de0*/  NOP ;  /* 0x0000000000007918 */ /* 0x000fd00000000000 */
[----:B------:R-:W-:-:S15]  /*5df0*/  @!P2 BRA `(.L_x_1) ;  /* 0xffffffb00070a947 */ /* 0x000fde000383ffff */
.L_x_0:
[----:B------:R-:W-:Y:S01]  /*5e00*/  IMAD.SHL.U32 R7, R0, 0x8, RZ ;  /* 0x0000000800077824 */ /* 0x000fe200078e00ff */
[----:B------:R-:W-:Y:S01]  /*5e10*/  ISETP.NE.U32.AND P0, PT, R9, RZ, PT ;  /* 0x000000ff0900720c */ /* 0x000fe20003f05070 */
[----:B------:R-:W-:Y:S01]  /*5e20*/  BAR.SYNC.DEFER_BLOCKING 0x0 ;  /* 0x0000000000007b1d */ /* 0x000fe20000010000 */
[--C-:B------:R-:W-:Y:S02]  /*5e30*/  LOP3.LUT R8, R11, 0x1c, R0.reuse, 0xf8, !PT ;  /* 0x0000001c0b087812 */ /* 0x100fe400078ef800 */
[----:B------:R-:W-:Y:S02]  /*5e40*/  LOP3.LUT R9, R7, 0x38, RZ, 0xc0, !PT ;  /* 0x0000003807097812 */ /* 0x000fe400078ec0ff */
[----:B------:R-:W-:Y:S01]  /*5e50*/  SEL R7, RZ, 0x240, !P0 ;  /* 0x00000240ff077807 */ /* 0x000fe20004000000 */
[----:B------:R-:W-:Y:S01]  /*5e60*/  ULDC.64 UR4, c[0x0][0x270] ;  /* 0x00009c0000047ab9 */ /* 0x000fe20000000a00 */
[----:B------:R-:W-:Y:S01]  /*5e70*/  FSETP.GT.AND P1, PT, |R157|, 8.50705917302346158658e+37, PT ;  /* 0x7e8000009d00780b */ /* 0x000fe20003f24200 */
[----:B------:R-:W-:Y:S01]  /*5e80*/  UIMAD UR4, UR7, UR4, URZ ;  /* 0x00000004070472a4 */ /* 0x000fe2000f8e023f */
[----:B------:R-:W-:Y:S01]  /*5e90*/  LOP3.LUT R21, R8, R7, RZ, 0x3c, !PT ;  /* 0x0000000708157212 */ /* 0x000fe200078e3cff */
[----:B------:R-:W-:Y:S01]  /*5ea0*/  IMAD.SHL.U32 R7, R0, 0x20, RZ ;  /* 0x0000002000077824 */ /* 0x000fe200078e00ff */
[----:B------:R-:W-:-:S02]  /*5eb0*/  SHF.R.U32.HI R10, RZ, 0x1, R0 ;  /* 0x00000001ff0a7819 */ /* 0x000fc40000011600 */
[C---:B------:R-:W-:Y:S01]  /*5ec0*/  LOP3.LUT P0, RZ, R0.reuse, 0xe0, RZ, 0xc0, !PT ;  /* 0x000000e000ff7812 */ /* 0x040fe2000780c0ff */
[----:B------:R-:W-:Y:S01]  /*5ed0*/  IMAD.SHL.U32 R0, R0, 0x4, RZ ;  /* 0x0000000400007824 */ /* 0x000fe200078e00ff */
[----:B------:R-:W-:Y:S02]  /*5ee0*/  LOP3.LUT R7, R7, 0x300, RZ, 0xc0, !PT ;  /* 0x0000030007077812 */ /* 0x000fe400078ec0ff */
[----:B------:R-:W-:Y:S02]  /*5ef0*/  FSETP.GEU.AND P5, PT, |R157|, 1.175494350822287508e-38, PT ;  /* 0x008000009d00780b */ /* 0x000fe40003fae200 */
[----:B------:R-:W-:Y:S01]  /*5f00*/  LOP3.LUT R10, R10, 0x4, RZ, 0xc0, !PT ;  /* 0x000000040a0a7812 */ /* 0x000fe200078ec0ff */
[----:B------:R-:W-:Y:S01]  /*5f10*/  @P1 FMUL R67, R67, 0.25 ;  /* 0x3e80000043431820 */ /* 0x000fe20000400000 */
[----:B------:R-:W-:Y:S01]  /*5f20*/  SHF.R.U32.HI R8, RZ, 0x1, R3 ;  /* 0x00000001ff087819 */ /* 0x000fe20000011603 */
[----:B------:R-:W-:Y:S01]  /*5f30*/  FMUL R3, R157, 8388608 ;  /* 0x4b0000009d037820 */ /* 0x000fe20000400000 */
[----:B------:R-:W-:Y:S01]  /*5f40*/  LOP3.LUT R7, R7, 0xfc, R0, 0xf8, !PT ;  /* 0x000000fc07077812 */ /* 0x000fe200078ef800 */
[----:B------:R-:W-:Y:S01]  /*5f50*/  @P1 FMUL R66, R66, 0.25 ;  /* 0x3e80000042421820 */ /* 0x000fe20000400000 */
[----:B------:R-:W-:Y:S01]  /*5f60*/  FSETP.GEU.AND P4, PT, R157, 1.175494350822287508e-38, PT ;  /* 0x008000009d00780b */ /* 0x000fe20003f8e000 */
[----:B------:R-:W-:Y:S01]  /*5f70*/  @P1 FMUL R63, R63, 0.25 ;  /* 0x3e8000003f3f1820 */ /* 0x000fe20000400000 */
[----:B------:R-:W-:Y:S01]  /*5f80*/  IADD3 R9, R10, UR6, R9 ;  /* 0x000000060a097c10 */ /* 0x000fe2000fffe009 */
[----:B------:R-:W-:Y:S01]  /*5f90*/  @P1 FMUL R62, R62, 0.25 ;  /* 0x3e8000003e3e1820 */ /* 0x000fe20000400000 */
[----:B------:R-:W-:Y:S01]  /*5fa0*/  LOP3.LUT R0, R0, 0x40, RZ, 0xc0, !PT ;  /* 0x0000004000007812 */ /* 0x000fe200078ec0ff */
[----:B------:R-:W-:Y:S01]  /*5fb0*/  @P1 FMUL R59, R59, 0.25 ;  /* 0x3e8000003b3b1820 */ /* 0x000fe20000400000 */
[----:B------:R-:W-:Y:S01]  /*5fc0*/  FSEL R28, R3, R157, !P4 ;  /* 0x0000009d031c7208 */ /* 0x000fe20006000000 */
[----:B------:R-:W-:Y:S01]  /*5fd0*/  @P1 FMUL R157, R157, 0.25 ;  /* 0x3e8000009d9d1820 */ /* 0x000fe20000400000 */
[----:B------:R-:W-:Y:S01]  /*5fe0*/  FSETP.GEU.AND P3, PT, R160, 1.175494350822287508e-38, PT ;  /* 0x00800000a000780b */ /* 0x000fe20003f6e000 */
[----:B------:R-:W-:-:S02]  /*5ff0*/  IMAD.IADD R23, R0, 0x1, R9 ;  /* 0x0000000100177824 */ /* 0x000fc400078e0209 */
[C---:B------:R-:W-:Y:S01]  /*6000*/  FMUL R0, R160.reuse, 8388608 ;  /* 0x4b000000a0007820 */ /* 0x040fe20000400000 */
[----:B------:R-:W-:Y:S01]  /*6010*/  @!P5 FMUL R157, R157, 16777216 ;  /* 0x4b8000009d9dd820 */ /* 0x000fe20000400000 */
[----:B------:R-:W-:Y:S01]  /*6020*/  FSETP.GT.AND P2, PT, |R160|, 8.50705917302346158658e+37, PT ;  /* 0x7e800000a000780b */ /* 0x000fe20003f44200 */
[----:B------:R-:W-:Y:S01]  /*6030*/  @P1 FMUL R58, R58, 0.25 ;  /* 0x3e8000003a3a1820 */ /* 0x000fe20000400000 */
[----:B------:R-:W-:Y:S01]  /*6040*/  FSETP.GEU.AND P6, PT, |R160|, 1.175494350822287508e-38, PT ;  /* 0x00800000a000780b */ /* 0x000fe20003fce200 */
[----:B------:R-:W-:Y:S01]  /*6050*/  @P1 FMUL R71, R71, 0.25 ;  /* 0x3e80000047471820 */ /* 0x000fe20000400000 */
[----:B------:R-:W-:Y:S01]  /*6060*/  FSEL R26, R0, R160, !P3 ;  /* 0x000000a0001a7208 */ /* 0x000fe20005800000 */
[----:B------:R-:W-:Y:S01]  /*6070*/  @P1 FMUL R70, R70, 0.25 ;  /* 0x3e80000046461820 */ /* 0x000fe20000400000 */
[----:B------:R-:W0:Y:S01]  /*6080*/  MUFU.RCP R0, R157 ;  /* 0x0000009d00007308 */ /* 0x000e220000001000 */
[----:B------:R-:W-:Y:S01]  /*6090*/  @!P5 FMUL R67, R67, 16777216 ;  /* 0x4b8000004343d820 */ /* 0x000fe20000400000 */
[----:B------:R-:W-:Y:S01]  /*60a0*/  @!P5 FMUL R66, R66, 16777216 ;  /* 0x4b8000004242d820 */ /* 0x000fe20000400000 */
[----:B------:R-:W-:Y:S01]  /*60b0*/  @!P5 FMUL R63, R63, 16777216 ;  /* 0x4b8000003f3fd820 */ /* 0x000fe20000400000 */
[----:B------:R-:W-:Y:S01]  /*60c0*/  @!P5 FMUL R62, R62, 16777216 ;  /* 0x4b8000003e3ed820 */ /* 0x000fe20000400000 */
[----:B------:R-:W-:Y:S01]  /*60d0*/  @!P5 FMUL R59, R59, 16777216 ;  /* 0x4b8000003b3bd820 */ /* 0x000fe20000400000 */
[----:B------:R-:W-:Y:S01]  /*60e0*/  @!P5 FMUL R58, R58, 16777216 ;  /* 0x4b8000003a3ad820 */ /* 0x000fe20000400000 */
[----:B------:R-:W-:Y:S01]  /*60f0*/  @P2 FMUL R160, R160, 0.25 ;  /* 0x3e800000a0a02820 */ /* 0x000fe20000400000 */
[----:B------:R-:W-:Y:S01]  /*6100*/  @!P5 FMUL R71, R71, 16777216 ;  /* 0x4b8000004747d820 */ /* 0x000fe20000400000 */
[----:B------:R-:W-:Y:S01]  /*6110*/  @!P5 FMUL R70, R70, 16777216 ;  /* 0x4b8000004646d820 */ /* 0x000fe20000400000 */
[----:B------:R-:W-:Y:S01]  /*6120*/  LOP3.LUT R22, R7, R8, RZ, 0x3c, !PT ;  /* 0x0000000807167212 */ /* 0x000fe200078e3cff */
[----:B------:R-:W-:Y:S01]  /*6130*/  @!P6 FMUL R160, R160, 16777216 ;  /* 0x4b800000a0a0e820 */ /* 0x000fe20000400000 */
[----:B------:R-:W-:Y:S01]  /*6140*/  @P2 FMUL R65, R65, 0.25 ;  /* 0x3e80000041412820 */ /* 0x000fe20000400000 */
[----:B------:R-:W-:Y:S01]  /*6150*/  @P2 FMUL R64, R64, 0.25 ;  /* 0x3e80000040402820 */ /* 0x000fe20000400000 */
[----:B------:R-:W-:Y:S01]  /*6160*/  @P2 FMUL R61, R61, 0.25 ;  /* 0x3e8000003d3d2820 */ /* 0x000fe20000400000 */
[----:B------:R-:W-:Y:S01]  /*6170*/  @P2 FMUL R57, R57, 0.25 ;  /* 0x3e80000039392820 */ /* 0x000fe20000400000 */
[----:B------:R-:W-:Y:S01]  /*6180*/  @P2 FMUL R56, R56, 0.25 ;  /* 0x3e80000038382820 */ /* 0x000fe20000400000 */
[C---:B0-----:R-:W-:Y:S01]  /*6190*/  FMUL R3, R0.reuse, R67 ;  /* 0x0000004300037220 */ /* 0x041fe20000400000 */
[C---:B------:R-:W-:Y:S01]  /*61a0*/  FMUL R8, R0.reuse, R66 ;  /* 0x0000004200087220 */ /* 0x040fe20000400000 */
[C---:B------:R-:W-:Y:S01]  /*61b0*/  FMUL R9, R0.reuse, R63 ;  /* 0x0000003f00097220 */ /* 0x040fe20000400000 */
[C---:B------:R-:W-:Y:S01]  /*61c0*/  FMUL R12, R0.reuse, R62 ;  /* 0x0000003e000c7220 */ /* 0x040fe20000400000 */
[C---:B------:R-:W-:Y:S01]  /*61d0*/  FMUL R13, R0.reuse, R59 ;  /* 0x0000003b000d7220 */ /* 0x040fe20000400000 */
[C---:B------:R-:W-:Y:S01]  /*61e0*/  FMUL R14, R0.reuse, R58 ;  /* 0x0000003a000e7220 */ /* 0x040fe20000400000 */
[C---:B------:R-:W-:Y:S01]  /*61f0*/  FMUL R17, R0.reuse, R71 ;  /* 0x0000004700117220 */ /* 0x040fe20000400000 */
[----:B------:R-:W-:Y:S01]  /*6200*/  FMUL R18, R0, R70 ;  /* 0x0000004600127220 */ /* 0x000fe20000400000 */
[----:B------:R-:W-:Y:S01]  /*6210*/  @P2 FMUL R69, R69, 0.25 ;  /* 0x3e80000045452820 */ /* 0x000fe20000400000 */
[----:B------:R-:W0:Y:S01]  /*6220*/  MUFU.RCP R0, R160 ;  /* 0x000000a000007308 */ /* 0x000e220000001000 */
[----:B------:R-:W-:Y:S01]  /*6230*/  @P2 FMUL R68, R68, 0.25 ;  /* 0x3e80000044442820 */ /* 0x000fe20000400000 */
[----:B------:R-:W-:Y:S01]  /*6240*/  @P2 FMUL R60, R60, 0.25 ;  /* 0x3e8000003c3c2820 */ /* 0x000fe20000400000 */
[----:B------:R-:W-:Y:S01]  /*6250*/  @!P6 FMUL R65, R65, 16777216 ;  /* 0x4b8000004141e820 */ /* 0x000fe20000400000 */
[----:B------:R-:W-:Y:S01]  /*6260*/  @!P6 FMUL R64, R64, 16777216 ;  /* 0x4b8000004040e820 */ /* 0x000fe20000400000 */
[----:B------:R-:W-:Y:S01]  /*6270*/  @!P6 FMUL R61, R61, 16777216 ;  /* 0x4b8000003d3de820 */ /* 0x000fe20000400000 */
[----:B------:R-:W-:Y:S01]  /*6280*/  @!P6 FMUL R57, R57, 16777216 ;  /* 0x4b8000003939e820 */ /* 0x000fe20000400000 */
[----:B------:R-:W-:Y:S01]  /*6290*/  @!P6 FMUL R56, R56, 16777216 ;  /* 0x4b8000003838e820 */ /* 0x000fe20000400000 */
[----:B------:R-:W-:Y:S01]  /*62a0*/  @!P6 FMUL R69, R69, 16777216 ;  /* 0x4b8000004545e820 */ /* 0x000fe20000400000 */
[----:B------:R-:W-:Y:S01]  /*62b0*/  @!P6 FMUL R68, R68, 16777216 ;  /* 0x4b8000004444e820 */ /* 0x000fe20000400000 */
[----:B------:R-:W-:Y:S01]  /*62c0*/  @!P6 FMUL R60, R60, 16777216 ;  /* 0x4b8000003c3ce820 */ /* 0x000fe20000400000 */
[----:B------:R-:W-:-:S02]  /*62d0*/  F2FP.SATFINITE.E4M3.F32.PACK_AB_MERGE_C R9, R9, R12, RZ ;  /* 0x0000000c0909723e */ /* 0x000fc400048070ff */
[----:B------:R-:W-:Y:S02]  /*62e0*/  F2FP.SATFINITE.E4M3.F32.PACK_AB_MERGE_C R17, R17, R18, RZ ;  /* 0x000000121111723e */ /* 0x000fe400048070ff */
[----:B------:R-:W-:Y:S01]  /*62f0*/  LOP3.LUT R24, R9, 0xffff, RZ, 0xc0, !PT ;  /* 0x0000ffff09187812 */ /* 0x000fe200078ec0ff */
        /* <DEDUP_REMOVED lines=8> */
[----:B------:R-:W-:-:S02]  /*6380*/  F2FP.SATFINITE.E4M3.F32.PACK_AB_MERGE_C R19, R19, R20, RZ ;  /* 0x000000141313723e */ /* 0x000fc400048070ff */
[----:B------:R-:W-:Y:S02]  /*6390*/  F2FP.SATFINITE.E4M3.F32.PACK_AB_MERGE_C R15, R15, R16, RZ ;  /* 0x000000100f0f723e */ /* 0x000fe400048070ff */
[----:B------:R-:W-:Y:S02]  /*63a0*/  F2FP.SATFINITE.E4M3.F32.PACK_AB_MERGE_C R0, R11, R0, RZ ;  /* 0x000000000b00723e */ /* 0x000fe400048070ff */
[----:B------:R-:W-:Y:S02]  /*63b0*/  F2FP.SATFINITE.E4M3.F32.PACK_AB_MERGE_C R11, R7, R10, RZ ;  /* 0x0000000a070b723e */ /* 0x000fe400048070ff */
[----:B------:R-:W-:Y:S02]  /*63c0*/  LOP3.LUT R19, R19, 0xffff, RZ, 0xc0, !PT ;  /* 0x0000ffff13137812 */ /* 0x000fe400078ec0ff */
[----:B------:R-:W-:Y:S02]  /*63d0*/  LOP3.LUT R10, R15, 0xffff, RZ, 0xc0, !PT ;  /* 0x0000ffff0f0a7812 */ /* 0x000fe400078ec0ff */
[----:B------:R-:W-:-:S02]  /*63e0*/  LOP3.LUT R20, R0, 0xffff, RZ, 0xc0, !PT ;  /* 0x0000ffff00147812 */ /* 0x000fc400078ec0ff */
[--C-:B------:R-:W-:Y:S02]  /*63f0*/  PRMT R9, R19, 0x3340, R10.reuse ;  /* 0x0000334013097816 */ /* 0x100fe4000000000a */
[----:B------:R-:W-:Y:S02]  /*6400*/  SHF.R.U32.HI R7, RZ, 0x8, R10 ;  /* 0x00000008ff077819 */ /* 0x000fe4000001160a */
[----:B------:R-:W-:Y:S02]  /*6410*/  F2FP.SATFINITE.E4M3.F32.PACK_AB_MERGE_C R13, R13, R14, RZ ;  /* 0x0000000e0d0d723e */ /* 0x000fe400048070ff */
[----:B------:R-:W-:Y:S02]  /*6420*/  PRMT R10, R20, 0x3340, R1 ;  /* 0x00003340140a7816 */ /* 0x000fe40000000001 */
[----:B------:R-:W-:Y:S02]  /*6430*/  LOP3.LUT R18, R17, 0xffff, RZ, 0xc0, !PT ;  /* 0x0000ffff11127812 */ /* 0x000fe400078ec0ff */
[----:B------:R-:W-:-:S02]  /*6440*/  LOP3.LUT R25, R13, 0xffff, RZ, 0xc0, !PT ;  /* 0x0000ffff0d197812 */ /* 0x000fc400078ec0ff */
[----:B------:R-:W-:Y:S02]  /*6450*/  PRMT R15, R9, 0x5410, R10 ;  /* 0x00005410090f7816 */ /* 0x000fe4000000000a */
[----:B------:R-:W-:Y:S01]  /*6460*/  SHF.R.U32.HI R10, RZ, 0x8, R20 ;  /* 0x00000008ff0a7819 */ /* 0x000fe20000011614 */
[----:B------:R-:W-:Y:S01]  /*6470*/  IMAD.MOV.U32 R20, RZ, RZ, 0x3dc6b27f ;  /* 0x3dc6b27fff147424 */ /* 0x000fe200078e00ff */
[----:B------:R-:W-:Y:S02]  /*6480*/  SHF.R.U32.HI R0, RZ, 0x8, R19 ;  /* 0x00000008ff007819 */ /* 0x000fe40000011613 */
[----:B------:R-:W-:Y:S02]  /*6490*/  PRMT R17, R24, 0x3340, R1 ;  /* 0x0000334018117816 */ /* 0x000fe40000000001 */
[----:B------:R-:W-:Y:S02]  /*64a0*/  PRMT R12, R18, 0x3340, R25 ;  /* 0x00003340120c7816 */ /* 0x000fe40000000019 */
[----:B------:R-:W-:-:S02]  /*64b0*/  LOP3.LUT R10, R10, 0xffff, RZ, 0xc0, !PT ;  /* 0x0000ffff0a0a7812 */ /* 0x000fc400078ec0ff */
[----:B------:R-:W-:Y:S02]  /*64c0*/  LOP3.LUT R7, R7, 0xffff, RZ, 0xc0, !PT ;  /* 0x0000ffff07077812 */ /* 0x000fe400078ec0ff */
[----:B------:R-:W-:Y:S02]  /*64d0*/  LOP3.LUT R0, R0, 0xffff, RZ, 0xc0, !PT ;  /* 0x0000ffff00007812 */ /* 0x000fe400078ec0ff */
[----:B------:R-:W-:Y:S02]  /*64e0*/  PRMT R16, R12, 0x5410, R17 ;  /* 0x000054100c107816 */ /* 0x000fe40000000011 */
[----:B------:R-:W-:Y:S02]  /*64f0*/  F2FP.SATFINITE.E4M3.F32.PACK_AB_MERGE_C R13, R3, R8, RZ ;  /* 0x00000008030d723e */ /* 0x000fe400048070ff */
[----:B------:R-:W-:Y:S02]  /*6500*/  PRMT R17, R10, 0x3340, R1 ;  /* 0x000033400a117816 */ /* 0x000fe40000000001 */
[----:B------:R-:W-:-:S02]  /*6510*/  SHF.R.U32.HI R9, RZ, 0x8, R25 ;  /* 0x00000008ff097819 */ /* 0x000fc40000011619 */
[----:B------:R-:W-:Y:S02]  /*6520*/  SHF.R.U32.HI R8, RZ, 0x8, R18 ;  /* 0x00000008ff087819 */ /* 0x000fe40000011612 */
[----:B------:R-:W-:Y:S02]  /*6530*/  SHF.R.U32.HI R10, RZ, 0x8, R24 ;  /* 0x00000008ff0a7819 */ /* 0x000fe40000011618 */
[----:B------:R-:W-:Y:S01]  /*6540*/  PRMT R14, R0, 0x3340, R7 ;  /* 0x00003340000e7816 */ /* 0x000fe20000000007 */
[----:B------:R-:W-:Y:S01]  /*6550*/  VIADD R0, R26, 0xc0cafb0d ;  /* 0xc0cafb0d1a007836 */ /* 0x000fe20000000000 */
[----:B------:R-:W-:Y:S01]  /*6560*/  LOP3.LUT R12, R9, 0xffff, RZ, 0xc0, !PT ;  /* 0x0000ffff090c7812 */ /* 0x000fe200078ec0ff */
[----:B------:R-:W-:Y:S01]  /*6570*/  VIADD R7, R28, 0xc0cafb0d ;  /* 0xc0cafb0d1c077836 */ /* 0x000fe20000000000 */
[----:B------:R-:W-:Y:S01]  /*6580*/  LOP3.LUT R19, R8, 0xffff, RZ, 0xc0, !PT ;  /* 0x0000ffff08137812 */ /* 0x000fe200078ec0ff */
[----:B------:R-:W0:Y:S01]  /*6590*/  LDC.64 R24, c[0x0][0x230] ;  /* 0x00008c00ff187b82 */ /* 0x000e220000000a00 */
[----:B------:R-:W-:-:S02]  /*65a0*/  LOP3.LUT R18, R10, 0xffff, RZ, 0xc0, !PT ;  /* 0x0000ffff0a127812 */ /* 0x000fc400078ec0ff */
[----:B------:R-:W-:Y:S02]  /*65b0*/  LOP3.LUT R3, R0, 0xff800000, RZ, 0xc0, !PT ;  /* 0xff80000000037812 */ /* 0x000fe400078ec0ff */
[----:B------:R-:W-:Y:S02]  /*65c0*/  PRMT R19, R19, 0x3340, R12 ;  /* 0x0000334013137816 */ /* 0x000fe4000000000c */
[----:B------:R-:W-:Y:S01]  /*65d0*/  PRMT R18, R18, 0x3340, R1 ;  /* 0x0000334012127816 */ /* 0x000fe20000000001 */
[----:B------:R-:W-:Y:S01]  /*65e0*/  IMAD.IADD R0, R26, 0x1, -R3 ;  /* 0x000000011a007824 */ /* 0x000fe200078e0a03 */
[----:B------:R-:W-:Y:S02]  /*65f0*/  LOP3.LUT R12, R11, 0xffff, RZ, 0xc0, !PT ;  /* 0x0000ffff0b0c7812 */ /* 0x000fe400078ec0ff */
[----:B------:R-:W-:Y:S01]  /*6600*/  LOP3.LUT R9, R7, 0xff800000, RZ, 0xc0, !PT ;  /* 0xff80000007097812 */ /* 0x000fe200078ec0ff */
[----:B------:R-:W-:Y:S01]  /*6610*/  FADD R7, R0, -1 ;  /* 0xbf80000000077421 */ /* 0x000fe20000000000 */
[----:B------:R-:W-:-:S02]  /*6620*/  PRMT R17, R14, 0x5410, R17 ;  /* 0x000054100e117816 */ /* 0x000fc40000000011 */
[----:B------:R-:W-:Y:S01]  /*6630*/  LOP3.LUT R13, R13, 0xffff, RZ, 0xc0, !PT ;  /* 0x0000ffff0d0d7812 */ /* 0x000fe200078ec0ff */
[----:B------:R-:W-:Y:S01]  /*6640*/  IMAD.IADD R8, R28, 0x1, -R9 ;  /* 0x000000011c087824 */ /* 0x000fe200078e0a09 */
[----:B------:R-:W-:Y:S01]  /*6650*/  PRMT R18, R19, 0x5410, R18 ;  /* 0x0000541013127816 */ /* 0x000fe20000000012 */
[----:B------:R-:W-:Y:S01]  /*6660*/  FFMA.FTZ R0, R7, R20, -0.16845393180847167969 ;  /* 0xbe2c7f3007007423 */ /* 0x000fe20000010014 */
[--C-:B------:R-:W-:Y:S01]  /*6670*/  PRMT R10, R15, 0x4210, R12.reuse ;  /* 0x000042100f0a7816 */ /* 0x100fe2000000000c */
[----:B------:R-:W-:Y:S01]  /*6680*/  FADD R11, R8, -1 ;  /* 0xbf800000080b7421 */ /* 0x000fe20000000000 */
[----:B------:R-:W-:Y:S01]  /*6690*/  PRMT R12, R17, 0x5210, R12 ;  /* 0x00005210110c7816 */ /* 0x000fe2000000000c */
[----:B------:R-:W-:Y:S01]  /*66a0*/  FFMA.FTZ R0, R7, R0, 0.1716887056827545166 ;  /* 0x3e2fcf2a07007423 */ /* 0x000fe20000010000 */
[--C-:B------:R-:W-:Y:S01]  /*66b0*/  PRMT R15, R16, 0x4210, R13.reuse ;  /* 0x00004210100f7816 */ /* 0x100fe2000000000d */
[----:B------:R1:W-:Y:S01]  /*66c0*/  STS [R21+UR6], R10 ;  /* 0x0000000a15007988 */ /* 0x0003e20008000806 */
[----:B------:R-:W-:Y:S01]  /*66d0*/  LOP3.LUT R14, R21, 0x20, RZ, 0x3c, !PT ;  /* 0x00000020150e7812 */ /* 0x000fe200078e3cff */
[----:B------:R-:W-:Y:S01]  /*66e0*/  FFMA.FTZ R8, R11, R20, -0.16845393180847167969 ;  /* 0xbe2c7f300b087423 */ /* 0x000fe20000010014 */
[----:B------:R-:W-:Y:S01]  /*66f0*/  PRMT R13, R18, 0x5210, R13 ;  /* 0x00005210120d7816 */ /* 0x000fe2000000000d */
[----:B------:R2:W-:Y:S01]  /*6700*/  STS [R21+UR6+0x80], R12 ;  /* 0x0000800c15007988 */ /* 0x0005e20008000806 */
[----:B------:R-:W-:Y:S01]  /*6710*/  FFMA.FTZ R0, R7, R0, -0.17900948226451873779 ;  /* 0xbe374e4307007423 */ /* 0x000fe20000010000 */
[----:B------:R-:W-:Y:S01]  /*6720*/  FFMA.FTZ R8, R11, R8, 0.1716887056827545166 ;  /* 0x3e2fcf2a0b087423 */ /* 0x000fe20000010008 */
[----:B------:R-:W3:Y:S01]  /*6730*/  LDC R19, c[0x0][0x278] ;  /* 0x00009e00ff137b82 */ /* 0x000ee20000000800 */
[----:B------:R-:W-:Y:S01]  /*6740*/  STS [R14+UR6+0x100], R15 ;  /* 0x0001000f0e007988 */ /* 0x000fe20008000806 */
[----:B------:R-:W-:Y:S01]  /*6750*/  FFMA.FTZ R0, R7, R0, 0.20512372255325317383 ;  /* 0x3e520bf407007423 */ /* 0x000fe20000010000 */
[----:B------:R-:W-:Y:S01]  /*6760*/  FFMA.FTZ R8, R11, R8, -0.17900948226451873779 ;  /* 0xbe374e430b087423 */ /* 0x000fe20000010008 */
[----:B------:R-:W-:Y:S01]  /*6770*/  ISETP.GE.U32.AND P2, PT, R26, 0x7f800000, PT ;  /* 0x7f8000001a00780c */ /* 0x000fe20003f46070 */
[----:B------:R4:W-:Y:S01]  /*6780*/  STS [R14+UR6+0x180], R13 ;  /* 0x0001800d0e007988 */ /* 0x0009e20008000806 */
[----:B------:R-:W-:Y:S01]  /*6790*/  FFMA.FTZ R0, R7, R0, -0.24046532809734344482 ;  /* 0xbe763c8b07007423 */ /* 0x000fe20000010000 */
[----:B------:R-:W-:Y:S01]  /*67a0*/  FFMA.FTZ R8, R11, R8, 0.20512372255325317383 ;  /* 0x3e520bf40b087423 */ /* 0x000fe20000010008 */
[----:B------:R-:W5:Y:S08]  /*67b0*/  LDC.64 R16, c[0x0][0x228] ;  /* 0x00008a00ff107b82 */ /* 0x000f700000000a00 */
[----:B------:R-:W-:Y:S01]  /*67c0*/  BAR.SYNC.DEFER_BLOCKING 0x0 ;  /* 0x0000000000007b1d */ /* 0x000fe20000010000 */
[----:B------:R-:W-:Y:S01]  /*67d0*/  FFMA.FTZ R0, R7, R0, 0.28857114911079406738 ;  /* 0x3e93bf9907007423 */ /* 0x000fe20000010000 */
[----:B------:R-:W-:Y:S01]  /*67e0*/  FFMA.FTZ R8, R11, R8, -0.24046532809734344482 ;  /* 0xbe763c8b0b087423 */ /* 0x000fe20000010008 */
[----:B------:R-:W-:-:S02]  /*67f0*/  I2FP.F32.S32 R3, R3 ;  /* 0x0000000300037245 */ /* 0x000fc40000201400 */
[----:B------:R-:W-:Y:S01]  /*6800*/  FFMA.FTZ R0, R7, R0, -0.36067417263984680176 ;  /* 0xbeb8aa4907007423 */ /* 0x000fe20000010000 */
[----:B------:R-:W-:Y:S01]  /*6810*/  FFMA.FTZ R8, R11, R8, 0.28857114911079406738 ;  /* 0x3e93bf990b087423 */ /* 0x000fe20000010008 */
[----:B------:R-:W-:-:S03]  /*6820*/  FSETP.NEU.AND P1, PT, R26, RZ, PT ;  /* 0x000000ff1a00720b */ /* 0x000fc60003f2d000 */
[----:B-1----:R-:W-:Y:S01]  /*6830*/  FFMA.FTZ R10, R11, R8, -0.36067417263984680176 ;  /* 0xbeb8aa490b0a7423 */ /* 0x002fe20000010008 */
[----:B------:R-:W-:Y:S01]  /*6840*/  FFMA.FTZ R8, R7, R0, 0.48089820146560668945 ;  /* 0x3ef6384a07087423 */ /* 0x000fe20000010000 */
[----:B------:R-:W-:Y:S02]  /*6850*/  FSEL R0, RZ, -23, P3 ;  /* 0xc1b80000ff007808 */ /* 0x000fe40001800000 */
[----:B------:R-:W-:Y:S01]  /*6860*/  FFMA.FTZ R10, R11, R10, 0.48089820146560668945 ;  /* 0x3ef6384a0b0a7423 */ /* 0x000fe2000001000a */
[----:B------:R-:W-:Y:S01]  /*6870*/  FFMA.FTZ R8, R7, R8, -0.72134751081466674805 ;  /* 0xbf38aa3b07087423 */ /* 0x000fe20000010008 */
[----:B------:R-:W-:Y:S01]  /*6880*/  ISETP.GE.U32.AND P3, PT, R28, 0x7f800000, PT ;  /* 0x7f8000001c00780c */ /* 0x000fe20003f66070 */
[----:B------:R-:W-:Y:S01]  /*6890*/  FFMA.FTZ R0, R3, 1.1920928955078125e-07, R0 ;  /* 0x3400000003007823 */ /* 0x000fe20000010000 */
[----:B------:R-:W-:Y:S01]  /*68a0*/  FFMA.FTZ R10, R11, R10, -0.72134751081466674805 ;  /* 0xbf38aa3b0b0a7423 */ /* 0x000fe2000001000a */
[----:B------:R-:W-:Y:S01]  /*68b0*/  FMUL R8, R7, R8 ;  /* 0x0000000807087220 */ /* 0x000fe20000400000 */
[----:B------:R-:W-:Y:S01]  /*68c0*/  FSEL R3, RZ, -23, P4 ;  /* 0xc1b80000ff037808 */ /* 0x000fe20002000000 */
[----:B---3--:R-:W-:-:S02]  /*68d0*/  IMAD R4, R4, R19, RZ ;  /* 0x0000001304047224 */ /* 0x008fc400078e02ff */
[----:B--2---:R-:W-:Y:S01]  /*68e0*/  FMUL R12, R11, R10 ;  /* 0x0000000a0b0c7220 */ /* 0x004fe20000400000 */
[----:B------:R-:W-:Y:S01]  /*68f0*/  FMUL R8, R7, R8 ;  /* 0x0000000807087220 */ /* 0x000fe20000400000 */
[----:B------:R-:W1:Y:S01]  /*6900*/  LDS R22, [R22+UR6] ;  /* 0x0000000616167984 */ /* 0x000e620008000800 */
[----:B------:R-:W-:Y:S01]  /*6910*/  I2FP.F32.S32 R10, R9 ;  /* 0x00000009000a7245 */ /* 0x000fe20000201400 */
[----:B------:R-:W-:Y:S01]  /*6920*/  FMUL R12, R11, R12 ;  /* 0x0000000c0b0c7220 */ /* 0x000fe20000400000 */
[----:B------:R-:W-:Y:S01]  /*6930*/  FFMA.FTZ R7, R7, 1.4426950216293334961, R8 ;  /* 0x3fb8aa3b07077823 */ /* 0x000fe20000010008 */
[----:B------:R-:W-:Y:S02]  /*6940*/  @P2 IMAD.MOV.U32 R9, RZ, RZ, 0x7f800000 ;  /* 0x7f800000ff092424 */ /* 0x000fe400078e00ff */
[----:B------:R-:W-:Y:S01]  /*6950*/  FFMA.FTZ R3, R10, 1.1920928955078125e-07, R3 ;  /* 0x340000000a037823 */ /* 0x000fe20000010003 */
[----:B------:R-:W-:Y:S01]  /*6960*/  FADD R0, R0, R7 ;  /* 0x0000000700007221 */ /* 0x000fe20000000000 */
[----:B------:R-:W-:-:S02]  /*6970*/  IMAD R7, R2, UR5, RZ ;  /* 0x0000000502077c24 */ /* 0x000fc4000f8e02ff */
[----:B------:R-:W-:Y:S01]  /*6980*/  FFMA.FTZ R12, R11, 1.4426950216293334961, R12 ;  /* 0x3fb8aa3b0b0c7823 */ /* 0x000fe2000001000c */
[----:B------:R-:W-:Y:S01]  /*6990*/  USHF.R.S32.HI UR5, URZ, 0x1f, UR4 ;  /* 0x0000001f3f057899 */ /* 0x000fe20008011404 */
[----:B------:R-:W-:Y:S02]  /*69a0*/  @P3 IMAD.MOV.U32 R11, RZ, RZ, 0x7f800000 ;  /* 0x7f800000ff0b3424 */ /* 0x000fe400078e00ff */
[----:B------:R-:W-:Y:S01]  /*69b0*/  @P2 FFMA.FTZ R0, R26, R9, +INF ;  /* 0x7f8000001a002423 */ /* 0x000fe20000010009 */
[----:B-----5:R-:W-:Y:S01]  /*69c0*/  IADD3 R10, P4, P5, R7, UR4, R16 ;  /* 0x00000004070a7c10 */ /* 0x020fe2000fd9e010 */
[----:B------:R-:W-:Y:S01]  /*69d0*/  IMAD R9, R19, 0x8, R4 ;  /* 0x0000000813097824 */ /* 0x000fe200078e0204 */
[----:B------:R-:W-:Y:S01]  /*69e0*/  SHF.R.S32.HI R8, RZ, 0x1f, R7 ;  /* 0x0000001fff087819 */ /* 0x000fe20000011407 */
[----:B------:R-:W-:Y:S01]  /*69f0*/  FADD R3, R3, R12 ;  /* 0x0000000c03037221 */ /* 0x000fe20000000000 */
[----:B------:R-:W-:Y:S01]  /*6a00*/  @P3 FFMA.FTZ R3, R28, R11, +INF ;  /* 0x7f8000001c033423 */ /* 0x000fe2000001000b */
[----:B----4-:R-:W-:Y:S01]  /*6a10*/  IMAD R13, R6, R19, RZ ;  /* 0x00000013060d7224 */ /* 0x010fe200078e02ff */
[----:B------:R-:W-:Y:S01]  /*6a20*/  IADD3.X R14, R8, UR5, R17, P4, P5 ;  /* 0x00000005080e7c10 */ /* 0x000fe2000a7ea411 */
[----:B------:R-:W-:Y:S01]  /*6a30*/  IMAD R11, R19, 0x8, R9 ;  /* 0x00000008130b7824 */ /* 0x000fe200078e0209 */
[-C--:B------:R-:W-:Y:S01]  /*6a40*/  IADD3 R6, P3, R4, R10.reuse, RZ ;  /* 0x0000000a04067210 */ /* 0x080fe20007f7e0ff */
[----:B------:R-:W-:Y:S01]  /*6a50*/  ULDC UR4, c[0x0][0x27c] ;  /* 0x00009f0000047ab9 */ /* 0x000fe20000000800 */
[-C--:B------:R-:W-:Y:S01]  /*6a60*/  IADD3 R8, P4, R9, R10.reuse, RZ ;  /* 0x0000000a09087210 */ /* 0x080fe20007f9e0ff */
[----:B------:R-:W-:Y:S01]  /*6a70*/  UIMAD UR4, UR7, UR4, URZ ;  /* 0x00000004070472a4 */ /* 0x000fe2000f8e023f */
[----:B------:R-:W-:-:S02]  /*6a80*/  IADD3 R12, P5, R13, R10, RZ ;  /* 0x0000000a0d0c7210 */ /* 0x000fc40007fbe0ff */
[----:B------:R-:W-:Y:S01]  /*6a90*/  LEA.HI.X.SX32 R7, R4, R14, 0x1, P3 ;  /* 0x0000000e04077211 */ /* 0x000fe200018f0eff */
[----:B------:R-:W-:Y:S01]  /*6aa0*/  USHF.L.U32 UR7, UR4, 0x2, URZ ;  /* 0x0000000204077899 */ /* 0x000fe2000800063f */
[----:B------:R-:W-:Y:S01]  /*6ab0*/  IADD3 R10, P3, R11, R10, RZ ;  /* 0x0000000a0b0a7210 */ /* 0x000fe20007f7e0ff */
[----:B------:R-:W-:Y:S01]  /*6ac0*/  UIMAD.WIDE UR4, UR4, 0x4, URZ ;  /* 0x00000004040478a5 */ /* 0x000fe2000f8e023f */
[-C--:B------:R-:W-:Y:S02]  /*6ad0*/  LEA.HI.X.SX32 R9, R9, R14.reuse, 0x1, P4 ;  /* 0x0000000e09097211 */ /* 0x080fe400020f0eff */
[-C--:B------:R-:W-:Y:S02]  /*6ae0*/  LEA.HI.X.SX32 R11, R11, R14.reuse, 0x1, P3 ;  /* 0x0000000e0b0b7211 */ /* 0x080fe400018f0eff */
[----:B------:R-:W-:Y:S02]  /*6af0*/  LOP3.LUT R4, R5, 0x78, RZ, 0xc0, !PT ;  /* 0x0000007805047812 */ /* 0x000fe400078ec0ff */
[----:B------:R-:W-:-:S02]  /*6b00*/  LEA.HI.X.SX32 R13, R13, R14, 0x1, P5 ;  /* 0x0000000e0d0d7211 */ /* 0x000fc400028f0eff */
[----:B------:R-:W-:Y:S02]  /*6b10*/  FSETP.NEU.AND P2, PT, R28, RZ, PT ;  /* 0x000000ff1c00720b */ /* 0x000fe40003f4d000 */
[C---:B-1----:R-:W-:Y:S02]  /*6b20*/  PRMT R17, R22.reuse, 0x7770, RZ ;  /* 0x0000777016117816 */ /* 0x042fe400000000ff */
[C---:B------:R-:W-:Y:S02]  /*6b30*/  PRMT R19, R22.reuse, 0x7771, RZ ;  /* 0x0000777116137816 */ /* 0x040fe400000000ff */
[C---:B------:R-:W-:Y:S01]  /*6b40*/  PRMT R21, R22.reuse, 0x7772, RZ ;  /* 0x0000777216157816 */ /* 0x040fe200000000ff */
[----:B------:R1:W-:Y:S01]  /*6b50*/  STG.E.U8 desc[UR10][R6.64], R17 ;  /* 0x0000001106007986 */ /* 0x0003e2000c10110a */
[----:B------:R-:W-:Y:S02]  /*6b60*/  PRMT R5, R22, 0x7773, RZ ;  /* 0x0000777316057816 */ /* 0x000fe400000000ff */
[----:B------:R-:W-:Y:S01]  /*6b70*/  FSEL R0, R0, -INF , P1 ;  /* 0xff80000000007808 */ /* 0x000fe20000800000 */
[----:B------:R1:W-:Y:S01]  /*6b80*/  STG.E.U8 desc[UR10][R8.64], R19 ;  /* 0x0000001308007986 */ /* 0x0003e2000c10110a */
[----:B------:R-:W-:-:S03]  /*6b90*/  FSEL R3, R3, -INF , P2 ;  /* 0xff80000003037808 */ /* 0x000fc60001000000 */
[----:B------:R1:W-:Y:S01]  /*6ba0*/  STG.E.U8 desc[UR10][R10.64], R21 ;  /* 0x000000150a007986 */ /* 0x0003e2000c10110a */
[----:B------:R-:W-:Y:S01]  /*6bb0*/  FFMA R14, R0, 0.69314718246459960938, R89 ;  /* 0x3f317218000e7823 */ /* 0x000fe20000000059 */
[----:B------:R-:W-:Y:S01]  /*6bc0*/  FFMA R15, R3, 0.69314718246459960938, R88 ;  /* 0x3f317218030f7823 */ /* 0x000fe20000000058 */
[C---:B------:R-:W-:Y:S01]  /*6bd0*/  IMAD.SHL.U32 R3, R2.reuse, 0x4, RZ ;  /* 0x0000000402037824 */ /* 0x040fe200078e00ff */
[----:B------:R1:W-:Y:S01]  /*6be0*/  STG.E.U8 desc[UR10][R12.64], R5 ;  /* 0x000000050c007986 */ /* 0x0003e2000c10110a */
[----:B------:R-:W-:Y:S01]  /*6bf0*/  IMAD.HI R0, R2, 0x4, RZ ;  /* 0x0000000402007827 */ /* 0x000fe200078e02ff */
[----:B------:R-:W-:Y:S02]  /*6c00*/  BAR.SYNC.DEFER_BLOCKING 0x0 ;  /* 0x0000000000007b1d */ /* 0x000fe40000010000 */
[----:B0-----:R-:W-:-:S04]  /*6c10*/  IADD3 R2, P1, P2, R3, UR7, R24 ;  /* 0x0000000703027c10 */ /* 0x001fc8000fa3e018 */
[----:B------:R-:W-:Y:S01]  /*6c20*/  IADD3.X R3, R0, UR5, R25, P1, P2 ;  /* 0x0000000500037c10 */ /* 0x000fe20008fe4419 */
[----:B------:R1:W-:Y:S01]  /*6c30*/  STS.64 [R4+UR6], R14 ;  /* 0x0000000e04007988 */ /* 0x0003e20008000a06 */
[----:B------:R-:W-:Y:S06]  /*6c40*/  BAR.SYNC.DEFER_BLOCKING 0x0 ;  /* 0x0000000000007b1d */ /* 0x000fec0000010000 */
[----:B------:R-:W-:Y:S05]  /*6c50*/  @P0 EXIT ;  /* 0x000000000000094d */ /* 0x000fea0003800000 */
[----:B------:R-:W0:Y:S04]  /*6c60*/  LDS R23, [R23] ;  /* 0x0000000017177984 */ /* 0x000e280000000800 */
[----:B0-----:R-:W-:Y:S01]  /*6c70*/  STG.E desc[UR10][R2.64], R23 ;  /* 0x0000001702007986 */ /* 0x001fe2000c10190a */
[----:B------:R-:W-:Y:S05]  /*6c80*/  EXIT ;  /* 0x000000000000794d */ /* 0x000fea0003800000 */
.L_x_2:
[----:B------:R-:W-:-:S00]  /*6c90*/  BRA `(.L_x_2) ;  /* 0xfffffffc00fc7947 */ /* 0x000fc0000383ffff */
[----:B------:R-:W-:-:S00]  /*6ca0*/  NOP ;  /* 0x0000000000007918 */ /* 0x000fc00000000000 */
        /* <DEDUP_REMOVED lines=13> */
.L_x_3:


//--------------------- .nv.global.init           --------------------------
	.section	.nv.global.init,"aw",@progbits
.nv.global.init:
	.type		_$_str,@object
	.size		_$_str,(.L_0 - _$_str)
_$_str:
        /*0000*/ 	.byte	0x5f, 0x5f, 0x43, 0x55, 0x44, 0x41, 0x5f, 0x46, 0x54, 0x5a, 0x00
.L_0:


//--------------------- .nv.shared.attn_fwd       --------------------------
	.section	.nv.shared.attn_fwd,"aw",@nobits
	.sectionflags	@""
	.align	16
	.zero		1024


//--------------------- .nv.shared.reserved.0     --------------------------
	.section	.nv.shared.reserved.0,"aw",@nobits
	.weak		__nv_reservedSMEM_offset_0_alias
	.size		__nv_reservedSMEM_offset_0_alias, 0, 0
	.other		__nv_reservedSMEM_offset_0_alias,@"STO_CUDA_RESERVED_SHARED STV_DEFAULT"
__nv_reservedSMEM_offset_0_alias:
	.zero		0


//--------------------- .nv.constant0.attn_fwd    --------------------------
	.section	.nv.constant0.attn_fwd,"a",@progbits
	.sectionflags	@""
	.align	4
.nv.constant0.attn_fwd:
	.zero		664


//--------------------- SYMBOLS --------------------------

	.type		.nv.reservedSmem.offset0,@object
	.size		.nv.reservedSmem.offset0,0x4
